def attn_fwd(
    Q,
    K,
    V,
    Out,
    Lse,
    sm_scale,
    stride_qz,
    stride_qh,
    stride_qm,
    stride_qk,
    stride_kz,
    stride_kh,
    stride_kn,
    stride_kk,
    stride_vz,
    stride_vh,
    stride_vn,
    stride_vk,
    stride_oz,
    stride_oh,
    stride_om,
    stride_ok,
    seqlen_q,
    seqlen_k,
    BLOCK_M: tl.constexpr,
    BLOCK_N: tl.constexpr,
    HEAD_DIM: tl.constexpr,
    CAUSAL: tl.constexpr,
):
    start_m = tl.program_id(0)
    off_hz = tl.program_id(1)
    q_off = off_hz * stride_qh
    k_off = off_hz * stride_kh
    v_off = off_hz * stride_vh
    offs_m = start_m * BLOCK_M + tl.arange(0, BLOCK_M)
    offs_d = tl.arange(0, HEAD_DIM)
    offs_n = tl.arange(0, BLOCK_N)
    q_ptrs = Q + q_off + offs_m[:, None] * stride_qm + offs_d[None, :] * stride_qk
    k_ptrs = K + k_off + offs_d[:, None] * stride_kk + offs_n[None, :] * stride_kn
    v_ptrs = V + v_off + offs_n[:, None] * stride_vn + offs_d[None, :] * stride_vk
    m_i = tl.full([BLOCK_M], float("-inf"), dtype=tl.float32)
    l_i = tl.zeros([BLOCK_M], dtype=tl.float32) + 1.0
    acc = tl.zeros([BLOCK_M, HEAD_DIM], dtype=tl.float32)
    q = tl.load(q_ptrs)
    acc, l_i, m_i = _attn_fwd_inner(
        acc,
        l_i,
        m_i,
        q,
        k_ptrs,
        v_ptrs,
        sm_scale,
        stride_kn,
        stride_vn,
        start_m,
        seqlen_k,
        BLOCK_M,
        BLOCK_N,
        HEAD_DIM,
        CAUSAL,
    )
    acc = acc / l_i[:, None]
    lse = m_i + tl.math.log2(l_i) / 1.4426950408889634
    o_ptrs = (
        Out
        + off_hz * stride_oh
        + offs_m[:, None] * stride_om
        + offs_d[None, :] * stride_ok
    )
    tl.store(o_ptrs, acc.to(Out.dtype.element_ty))
    tl.store(Lse + off_hz * seqlen_q + offs_m, lse)

# config = {"BLOCK_M": 128, "BLOCK_N": 64, "HEAD_DIM": 64, "arch": "sm_80", "causal": true, "dtype": "fp16", "num_stages": 2, "num_warps": 8}
# arch = sm_80


// ===== COMPILED SASS (sm_80) =====

	.target	sm_80

	.elftype	@"ET_EXEC"


//--------------------- .note.nv.tkinfo           --------------------------
	.section	.note.nv.tkinfo,"",@"SHT_NOTE"
	.sectionflags	@"SHF_NOTE_NV_TKINFO"
	.tkinfo
        /*0018*/ 	.word	0x00000002
        /*0030*/ 	.string	""
        /*0030*/ 	.string	"ptxas"
        /*0030*/ 	.string	"Cuda compilation tools, release 13.0, V13.0.88"
        /*0030*/ 	.string	"Build cuda_13.0.r13.0/compiler.36424714_0"
        /*0030*/ 	.string	"-v  -suppress-debug-info  -lineinfo  -arch sm_80 "



//--------------------- .note.nv.cuinfo           --------------------------
	.section	.note.nv.cuinfo,"",@"SHT_NOTE"
	.sectionflags	@"SHF_NOTE_NV_CUINFO"
        /*0018*/ 	.short	0x0002
        /*001a*/ 	.short	0x0050
        /*001c*/ 	.short	0x0082
	.zero		2


//--------------------- .nv.info                  --------------------------
	.section	.nv.info,"",@"SHT_CUDA_INFO"
	.align	4


	//----- nvinfo : EIATTR_REGCOUNT
	.align		4
        /*0000*/ 	.byte	0x04, 0x2f
        /*0002*/ 	.short	(.L_2 - .L_1)
	.align		4
.L_1:
        /*0004*/ 	.word	index@(attn_fwd)
        /*0008*/ 	.word	0x000000d8


	//----- nvinfo : EIATTR_FRAME_SIZE
	.align		4
.L_2:
        /*000c*/ 	.byte	0x04, 0x11
        /*000e*/ 	.short	(.L_4 - .L_3)
	.align		4
.L_3:
        /*0010*/ 	.word	index@(attn_fwd)
        /*0014*/ 	.word	0x00000000


	//----- nvinfo : EIATTR_MIN_STACK_SIZE
	.align		4
.L_4:
        /*0018*/ 	.byte	0x04, 0x12
        /*001a*/ 	.short	(.L_6 - .L_5)
	.align		4
.L_5:
        /*001c*/ 	.word	index@(attn_fwd)
        /*0020*/ 	.word	0x00000000
.L_6:


//--------------------- .nv.info.attn_fwd         --------------------------
	.section	.nv.info.attn_fwd,"",@"SHT_CUDA_INFO"
	.sectionflags	@""
	.align	4


	//----- nvinfo : EIATTR_CUDA_API_VERSION
	.align		4
        /*0000*/ 	.byte	0x04, 0x37
        /*0002*/ 	.short	(.L_8 - .L_7)
.L_7:
        /*0004*/ 	.word	0x00000082


	//----- nvinfo : EIATTR_SW2861232_WAR
	.align		4
.L_8:
        /*0008*/ 	.byte	0x01, 0x35
	.zero		2


	//----- nvinfo : EIATTR_PARAM_CBANK
	.align		4
        /*000c*/ 	.byte	0x04, 0x0a
        /*000e*/ 	.short	(.L_10 - .L_9)
	.align		4
.L_9:
        /*0010*/ 	.word	index@(.nv.constant0.attn_fwd)
        /*0014*/ 	.short	0x0160
        /*0016*/ 	.short	0x0088


	//----- nvinfo : EIATTR_CBANK_PARAM_SIZE
	.align		4
.L_10:
        /*0018*/ 	.byte	0x03, 0x19
        /*001a*/ 	.short	0x0088


	//----- nvinfo : EIATTR_KPARAM_INFO
	.align		4
        /*001c*/ 	.byte	0x04, 0x17
        /*001e*/ 	.short	(.L_12 - .L_11)
.L_11:
        /*0020*/ 	.word	0x00000000
        /*0024*/ 	.short	0x0019
        /*0026*/ 	.short	0x0080
        /*0028*/ 	.byte	0x00, 0xf4, 0x21, 0x00


	//----- nvinfo : EIATTR_KPARAM_INFO
	.align		4
.L_12:
        /*002c*/ 	.byte	0x04, 0x17
        /*002e*/ 	.short	(.L_14 - .L_13)
.L_13:
        /*0030*/ 	.word	0x00000000
        /*0034*/ 	.short	0x0018
        /*0036*/ 	.short	0x0078
        /*0038*/ 	.byte	0x00, 0xf4, 0x21, 0x00


	//----- nvinfo : EIATTR_KPARAM_INFO
	.align		4
.L_14:
        /*003c*/ 	.byte	0x04, 0x17
        /*003e*/ 	.short	(.L_16 - .L_15)
.L_15:
        /*0040*/ 	.word	0x00000000
        /*0044*/ 	.short	0x0017
        /*0046*/ 	.short	0x0070
        /*0048*/ 	.byte	0x00, 0xf0, 0x11, 0x00


	//----- nvinfo : EIATTR_KPARAM_INFO
	.align		4
.L_16:
        /*004c*/ 	.byte	0x04, 0x17
        /*004e*/ 	.short	(.L_18 - .L_17)
.L_17:
        /*0050*/ 	.word	0x00000000
        /*0054*/ 	.short	0x0016
        /*0056*/ 	.short	0x006c
        /*0058*/ 	.byte	0x00, 0xf0, 0x11, 0x00


	//----- nvinfo : EIATTR_KPARAM_INFO
	.align		4
.L_18:
        /*005c*/ 	.byte	0x04, 0x17
        /*005e*/ 	.short	(.L_20 - .L_19)
.L_19:
        /*0060*/ 	.word	0x00000000
        /*0064*/ 	.short	0x0015
        /*0066*/ 	.short	0x0068
        /*0068*/ 	.byte	0x00, 0xf0, 0x11, 0x00


	//----- nvinfo : EIATTR_KPARAM_INFO
	.align		4
.L_20:
        /*006c*/ 	.byte	0x04, 0x17
        /*006e*/ 	.short	(.L_22 - .L_21)
.L_21:
        /*0070*/ 	.word	0x00000000
        /*0074*/ 	.short	0x0014
        /*0076*/ 	.short	0x0064
        /*0078*/ 	.byte	0x00, 0xf0, 0x11, 0x00


	//----- nvinfo : EIATTR_KPARAM_INFO
	.align		4
.L_22:
        /*007c*/ 	.byte	0x04, 0x17
        /*007e*/ 	.short	(.L_24 - .L_23)
.L_23:
        /*0080*/ 	.word	0x00000000
        /*0084*/ 	.short	0x0013
        /*0086*/ 	.short	0x0060
        /*0088*/ 	.byte	0x00, 0xf0, 0x11, 0x00


	//----- nvinfo : EIATTR_KPARAM_INFO
	.align		4
.L_24:
        /*008c*/ 	.byte	0x04, 0x17
        /*008e*/ 	.short	(.L_26 - .L_25)
.L_25:
        /*0090*/ 	.word	0x00000000
        /*0094*/ 	.short	0x0012
        /*0096*/ 	.short	0x005c
        /*0098*/ 	.byte	0x00, 0xf0, 0x11, 0x00


	//----- nvinfo : EIATTR_KPARAM_INFO
	.align		4
.L_26:
        /*009c*/ 	.byte	0x04, 0x17
        /*009e*/ 	.short	(.L_28 - .L_27)
.L_27:
        /*00a0*/ 	.word	0x00000000
        /*00a4*/ 	.short	0x0011
        /*00a6*/ 	.short	0x0058
        /*00a8*/ 	.byte	0x00, 0xf0, 0x11, 0x00


	//----- nvinfo : EIATTR_KPARAM_INFO
	.align		4
.L_28:
        /*00ac*/ 	.byte	0x04, 0x17
        /*00ae*/ 	.short	(.L_30 - .L_29)
.L_29:
        /*00b0*/ 	.word	0x00000000
        /*00b4*/ 	.short	0x0010
        /*00b6*/ 	.short	0x0054
        /*00b8*/ 	.byte	0x00, 0xf0, 0x11, 0x00


	//----- nvinfo : EIATTR_KPARAM_INFO
	.align		4
.L_30:
        /*00bc*/ 	.byte	0x04, 0x17
        /*00be*/ 	.short	(.L_32 - .L_31)
.L_31:
        /*00c0*/ 	.word	0x00000000
        /*00c4*/ 	.short	0x000f
        /*00c6*/ 	.short	0x0050
        /*00c8*/ 	.byte	0x00, 0xf0, 0x11, 0x00


	//----- nvinfo : EIATTR_KPARAM_INFO
	.align		4
.L_32:
        /*00cc*/ 	.byte	0x04, 0x17
        /*00ce*/ 	.short	(.L_34 - .L_33)
.L_33:
        /*00d0*/ 	.word	0x00000000
        /*00d4*/ 	.short	0x000e
        /*00d6*/ 	.short	0x004c
        /*00d8*/ 	.byte	0x00, 0xf0, 0x11, 0x00


	//----- nvinfo : EIATTR_KPARAM_INFO
	.align		4
.L_34:
        /*00dc*/ 	.byte	0x04, 0x17
        /*00de*/ 	.short	(.L_36 - .L_35)
.L_35:
        /*00e0*/ 	.word	0x00000000
        /*00e4*/ 	.short	0x000d
        /*00e6*/ 	.short	0x0048
        /*00e8*/ 	.byte	0x00, 0xf0, 0x11, 0x00


	//----- nvinfo : EIATTR_KPARAM_INFO
	.align		4
.L_36:
        /*00ec*/ 	.byte	0x04, 0x17
        /*00ee*/ 	.short	(.L_38 - .L_37)
.L_37:
        /*00f0*/ 	.word	0x00000000
        /*00f4*/ 	.short	0x000c
        /*00f6*/ 	.short	0x0044
        /*00f8*/ 	.byte	0x00, 0xf0, 0x11, 0x00


	//----- nvinfo : EIATTR_KPARAM_INFO
	.align		4
.L_38:
        /*00fc*/ 	.byte	0x04, 0x17
        /*00fe*/ 	.short	(.L_40 - .L_39)
.L_39:
        /*0100*/ 	.word	0x00000000
        /*0104*/ 	.short	0x000b
        /*0106*/ 	.short	0x0040
        /*0108*/ 	.byte	0x00, 0xf0, 0x11, 0x00


	//----- nvinfo : EIATTR_KPARAM_INFO
	.align		4
.L_40:
        /*010c*/ 	.byte	0x04, 0x17
        /*010e*/ 	.short	(.L_42 - .L_41)
.L_41:
        /*0110*/ 	.word	0x00000000
        /*0114*/ 	.short	0x000a
        /*0116*/ 	.short	0x003c
        /*0118*/ 	.byte	0x00, 0xf0, 0x11, 0x00


	//----- nvinfo : EIATTR_KPARAM_INFO
	.align		4
.L_42:
        /*011c*/ 	.byte	0x04, 0x17
        /*011e*/ 	.short	(.L_44 - .L_43)
.L_43:
        /*0120*/ 	.word	0x00000000
        /*0124*/ 	.short	0x0009
        /*0126*/ 	.short	0x0038
        /*0128*/ 	.byte	0x00, 0xf0, 0x11, 0x00


	//----- nvinfo : EIATTR_KPARAM_INFO
	.align		4
.L_44:
        /*012c*/ 	.byte	0x04, 0x17
        /*012e*/ 	.short	(.L_46 - .L_45)
.L_45:
        /*0130*/ 	.word	0x00000000
        /*0134*/ 	.short	0x0008
        /*0136*/ 	.short	0x0034
        /*0138*/ 	.byte	0x00, 0xf0, 0x11, 0x00


	//----- nvinfo : EIATTR_KPARAM_INFO
	.align		4
.L_46:
        /*013c*/ 	.byte	0x04, 0x17
        /*013e*/ 	.short	(.L_48 - .L_47)
.L_47:
        /*0140*/ 	.word	0x00000000
        /*0144*/ 	.short	0x0007
        /*0146*/ 	.short	0x0030
        /*0148*/ 	.byte	0x00, 0xf0, 0x11, 0x00


	//----- nvinfo : EIATTR_KPARAM_INFO
	.align		4
.L_48:
        /*014c*/ 	.byte	0x04, 0x17
        /*014e*/ 	.short	(.L_50 - .L_49)
.L_49:
        /*0150*/ 	.word	0x00000000
        /*0154*/ 	.short	0x0006
        /*0156*/ 	.short	0x002c
        /*0158*/ 	.byte	0x00, 0xf0, 0x11, 0x00


	//----- nvinfo : EIATTR_KPARAM_INFO
	.align		4
.L_50:
        /*015c*/ 	.byte	0x04, 0x17
        /*015e*/ 	.short	(.L_52 - .L_51)
.L_51:
        /*0160*/ 	.word	0x00000000
        /*0164*/ 	.short	0x0005
        /*0166*/ 	.short	0x0028
        /*0168*/ 	.byte	0x00, 0xf0, 0x11, 0x00


	//----- nvinfo : EIATTR_KPARAM_INFO
	.align		4
.L_52:
        /*016c*/ 	.byte	0x04, 0x17
        /*016e*/ 	.short	(.L_54 - .L_53)
.L_53:
        /*0170*/ 	.word	0x00000000
        /*0174*/ 	.short	0x0004
        /*0176*/ 	.short	0x0020
        /*0178*/ 	.byte	0x00, 0xf4, 0x21, 0x00


	//----- nvinfo : EIATTR_KPARAM_INFO
	.align		4
.L_54:
        /*017c*/ 	.byte	0x04, 0x17
        /*017e*/ 	.short	(.L_56 - .L_55)
.L_55:
        /*0180*/ 	.word	0x00000000
        /*0184*/ 	.short	0x0003
        /*0186*/ 	.short	0x0018
        /*0188*/ 	.byte	0x00, 0xf4, 0x21, 0x00


	//----- nvinfo : EIATTR_KPARAM_INFO
	.align		4
.L_56:
        /*018c*/ 	.byte	0x04, 0x17
        /*018e*/ 	.short	(.L_58 - .L_57)
.L_57:
        /*0190*/ 	.word	0x00000000
        /*0194*/ 	.short	0x0002
        /*0196*/ 	.short	0x0010
        /*0198*/ 	.byte	0x00, 0xf4, 0x21, 0x00


	//----- nvinfo : EIATTR_KPARAM_INFO
	.align		4
.L_58:
        /*019c*/ 	.byte	0x04, 0x17
        /*019e*/ 	.short	(.L_60 - .L_59)
.L_59:
        /*01a0*/ 	.word	0x00000000
        /*01a4*/ 	.short	0x0001
        /*01a6*/ 	.short	0x0008
        /*01a8*/ 	.byte	0x00, 0xf4, 0x21, 0x00


	//----- nvinfo : EIATTR_KPARAM_INFO
	.align		4
.L_60:
        /*01ac*/ 	.byte	0x04, 0x17
        /*01ae*/ 	.short	(.L_62 - .L_61)
.L_61:
        /*01b0*/ 	.word	0x00000000
        /*01b4*/ 	.short	0x0000
        /*01b6*/ 	.short	0x0000
        /*01b8*/ 	.byte	0x00, 0xf4, 0x21, 0x00


	//----- nvinfo : EIATTR_MAXREG_COUNT
	.align		4
.L_62:
        /*01bc*/ 	.byte	0x03, 0x1b
        /*01be*/ 	.short	0x00ff


	//----- nvinfo : EIATTR_NUM_BARRIERS
	.align		4
        /*01c0*/ 	.byte	0x02, 0x4c
        /*01c2*/ 	.byte	0x01
	.zero		1


	//----- nvinfo : EIATTR_MERCURY_ISA_VERSION
	.align		4
        /*01c4*/ 	.byte	0x03, 0x5f
        /*01c6*/ 	.short	0x0000


	//----- nvinfo : EIATTR_COOP_GROUP_MASK_REGIDS
	.align		4
        /*01c8*/ 	.byte	0x04, 0x29
        /*01ca*/ 	.short	(.L_64 - .L_63)


	//   ....[0]....
.L_63:
        /*01cc*/ 	.word	0xffffffff


	//   ....[1]....
        /*01d0*/ 	.word	0xffffffff


	//   ....[2]....
        /*01d4*/ 	.word	0xffffffff


	//   ....[3]....
        /*01d8*/ 	.word	0xffffffff


	//   ....[4]....
        /*01dc*/ 	.word	0xffffffff


	//   ....[5]....
        /*01e0*/ 	.word	0xffffffff


	//   ....[6]....
        /*01e4*/ 	.word	0xffffffff


	//   ....[7]....
        /*01e8*/ 	.word	0xffffffff


	//----- nvinfo : EIATTR_COOP_GROUP_INSTR_OFFSETS
	.align		4
.L_64:
        /*01ec*/ 	.byte	0x04, 0x28
        /*01ee*/ 	.short	(.L_66 - .L_65)


	//   ....[0]....
.L_65:
        /*01f0*/ 	.word	0x000029f0


	//   ....[1]....
        /*01f4*/ 	.word	0x00002b20


	//   ....[2]....
        /*01f8*/ 	.word	0x00002b30


	//   ....[3]....
        /*01fc*/ 	.word	0x00002b90


	//   ....[4]....
        /*0200*/ 	.word	0x000039f0


	//   ....[5]....
        /*0204*/ 	.word	0x00003a00


	//   ....[6]....
        /*0208*/ 	.word	0x00003aa0


	//   ....[7]....
        /*020c*/ 	.word	0x00003ac0


	//----- nvinfo : EIATTR_EXIT_INSTR_OFFSETS
	.align		4
.L_66:
        /*0210*/ 	.byte	0x04, 0x1c
        /*0212*/ 	.short	(.L_68 - .L_67)


	//   ....[0]....
.L_67:
        /*0214*/ 	.word	0x00005370


	//   ....[1]....
        /*0218*/ 	.word	0x00005410


	//----- nvinfo : EIATTR_REQNTID
	.align		4
.L_68:
        /*021c*/ 	.byte	0x04, 0x10
        /*021e*/ 	.short	(.L_70 - .L_69)
.L_69:
        /*0220*/ 	.word	0x00000100
        /*0224*/ 	.word	0x00000001
        /*0228*/ 	.word	0x00000001
.L_70:


//--------------------- .nv.callgraph             --------------------------
	.section	.nv.callgraph,"",@"SHT_CUDA_CALLGRAPH"
	.align	4
	.sectionentsize	8
	.align		4
        /*0000*/ 	.word	0x00000000
	.align		4
        /*0004*/ 	.word	0xffffffff
	.align		4
        /*0008*/ 	.word	0x00000000
	.align		4
        /*000c*/ 	.word	0xfffffffe
	.align		4
        /*0010*/ 	.word	0x00000000
	.align		4
        /*0014*/ 	.word	0xfffffffd
	.align		4
        /*0018*/ 	.word	0x00000000
	.align		4
        /*001c*/ 	.word	0xfffffffc


//--------------------- .nv.rel.action            --------------------------
	.section	.nv.rel.action,"",@"SHT_CUDA_RELOCINFO"
	.align	8
	.sectionentsize	8
        /*0000*/ 	.byte	0x73, 0x00, 0x00, 0x00, 0x00, 0x00, 0x00, 0x00, 0x00, 0x00, 0x00, 0x11, 0x25, 0x00, 0x05, 0x36


//--------------------- .nv.constant4             --------------------------
	.section	.nv.constant4,"a",@progbits
	.align	8
	.align		8
.nv.constant4:
        /*0000*/ 	.dword	_$_str


//--------------------- .nv.constant0.attn_fwd    --------------------------
	.section	.nv.constant0.attn_fwd,"a",@progbits
	.sectionflags	@""
	.align	4
.nv.constant0.attn_fwd:
	.zero		488


//--------------------- .text.attn_fwd            --------------------------
	.section	.text.attn_fwd,"ax",@progbits
	.sectioninfo	@"SHI_REGISTERS=216"
	.align	128
        .global         attn_fwd
        .type           attn_fwd,@function
        .size           attn_fwd,(.L_x_3 - attn_fwd)
        .other          attn_fwd,@"STO_CUDA_ENTRY STV_DEFAULT"
attn_fwd:
.text.attn_fwd:
[----:B------:R-:W-:Y:S02]  /*0000*/  IMAD.MOV.U32 R1, RZ, RZ, c[0x0][0x28] ;  /* 0x00000a00ff017624 */ /* 0x000fe400078e00ff */
[----:B------:R-:W0:Y:S01]  /*0010*/  S2R R23, SR_CTAID.X ;  /* 0x0000000000177919 */ /* 0x000e220000002500 */
[----:B------:R-:W-:Y:S01]  /*0020*/  IMAD.MOV.U32 R54, RZ, RZ, c[0x0][0x198] ;  /* 0x00006600ff367624 */ /* 0x000fe200078e00ff */
[----:B------:R-:W-:Y:S02]  /*0030*/  ULDC.64 UR6, c[0x0][0x118] ;  /* 0x0000460000067ab9 */ /* 0x000fe40000000a00 */
[----:B------:R-:W1:Y:S04]  /*0040*/  S2R R0, SR_TID.X ;  /* 0x0000000000007919 */ /* 0x000e680000002100 */
[----:B------:R-:W2:Y:S01]  /*0050*/  S2R R2, SR_CTAID.Y ;  /* 0x0000000000027919 */ /* 0x000ea20000002600 */
[----:B0-----:R-:W-:Y:S01]  /*0060*/  IMAD.SHL.U32 R23, R23, 0x80, RZ ;  /* 0x0000008017177824 */ /* 0x001fe200078e00ff */
[----:B-1----:R-:W-:-:S04]  /*0070*/  SHF.R.U32.HI R4, RZ, 0x7, R0 ;  /* 0x00000007ff047819 */ /* 0x002fc80000011600 */
[----:B------:R-:W-:Y:S01]  /*0080*/  LOP3.LUT R3, R23, 0x7f, R0, 0xf8, !PT ;  /* 0x0000007f17037812 */ /* 0x000fe200078ef800 */
[----:B--2---:R-:W-:Y:S01]  /*0090*/  IMAD R5, R2, c[0x0][0x190], RZ ;  /* 0x0000640002057a24 */ /* 0x004fe200078e02ff */
[----:B------:R-:W-:-:S03]  /*00a0*/  SGXT.U32 R4, R4, 0x1 ;  /* 0x000000010404781a */ /* 0x000fc60000000000 */
[----:B------:R-:W-:Y:S02]  /*00b0*/  IMAD R7, R3, c[0x0][0x194], RZ ;  /* 0x0000650003077a24 */ /* 0x000fe400078e02ff */
[----:B------:R-:W-:Y:S02]  /*00c0*/  IMAD.SHL.U32 R6, R5, 0x2, RZ ;  /* 0x0000000205067824 */ /* 0x000fe400078e00ff */
[----:B------:R-:W-:Y:S02]  /*00d0*/  IMAD.SHL.U32 R9, R7, 0x2, RZ ;  /* 0x0000000207097824 */ /* 0x000fe400078e00ff */
[----:B------:R-:W-:Y:S02]  /*00e0*/  IMAD R10, R4, c[0x0][0x198], RZ ;  /* 0x00006600040a7a24 */ /* 0x000fe400078e02ff */
[----:B------:R-:W-:Y:S01]  /*00f0*/  IMAD.HI R5, R5, 0x2, RZ ;  /* 0x0000000205057827 */ /* 0x000fe200078e02ff */
[----:B------:R-:W-:Y:S02]  /*0100*/  IADD3 R50, P0, P1, R9, c[0x0][0x160], R6 ;  /* 0x0000580009327a10 */ /* 0x000fe4000791e006 */
[----:B------:R-:W-:Y:S01]  /*0110*/  LEA R9, R54, R10, 0x1 ;  /* 0x0000000a36097211 */ /* 0x000fe200078e08ff */
[----:B------:R-:W-:-:S05]  /*0120*/  IMAD.HI R8, R7, 0x2, RZ ;  /* 0x0000000207087827 */ /* 0x000fca00078e02ff */
[----:B------:R-:W-:Y:S01]  /*0130*/  IADD3.X R52, R8, c[0x0][0x164], R5, P0, P1 ;  /* 0x0000590008347a10 */ /* 0x000fe200007e2405 */
[----:B------:R-:W-:Y:S01]  /*0140*/  IMAD R5, R54, 0x2, R9 ;  /* 0x0000000236057824 */ /* 0x000fe200078e0209 */
[-C--:B------:R-:W-:Y:S02]  /*0150*/  LEA R6, P0, R10, R50.reuse, 0x1 ;  /* 0x000000320a067211 */ /* 0x080fe400078008ff */
[----:B------:R-:W-:Y:S01]  /*0160*/  LEA R8, P1, R9, R50, 0x1 ;  /* 0x0000003209087211 */ /* 0x000fe200078208ff */
[----:B------:R-:W-:Y:S01]  /*0170*/  IMAD R13, R54, 0x2, R5 ;  /* 0x00000002360d7824 */ /* 0x000fe200078e0205 */
[----:B------:R-:W-:Y:S02]  /*0180*/  LEA.HI.X.SX32 R7, R10, R52, 0x1, P0 ;  /* 0x000000340a077211 */ /* 0x000fe400000f0eff */
[----:B------:R-:W-:Y:S02]  /*0190*/  LEA R10, P0, R5, R50, 0x1 ;  /* 0x00000032050a7211 */ /* 0x000fe400078008ff */
[-C--:B------:R-:W-:Y:S01]  /*01a0*/  LEA.HI.X.SX32 R9, R9, R52.reuse, 0x1, P1 ;  /* 0x0000003409097211 */ /* 0x080fe200008f0eff */
[----:B------:R0:W2:Y:S01]  /*01b0*/  LDG.E.U16 R24, [R6.64] ;  /* 0x0000000606187981 */ /* 0x0000a2000c1e1500 */
[----:B------:R-:W-:Y:S01]  /*01c0*/  LEA.HI.X.SX32 R11, R5, R52, 0x1, P0 ;  /* 0x00000034050b7211 */ /* 0x000fe200000f0eff */
[C---:B------:R-:W-:Y:S01]  /*01d0*/  IMAD R5, R54.reuse, 0x2, R13 ;  /* 0x0000000236057824 */ /* 0x040fe200078e020d */
[-C--:B------:R-:W-:Y:S01]  /*01e0*/  LEA R12, P0, R13, R50.reuse, 0x1 ;  /* 0x000000320d0c7211 */ /* 0x080fe200078008ff */
[----:B------:R1:W3:Y:S02]  /*01f0*/  LDG.E.U16 R25, [R8.64] ;  /* 0x0000000608197981 */ /* 0x0002e4000c1e1500 */
[----:B------:R-:W-:Y:S01]  /*0200*/  IMAD R17, R54, 0x2, R5 ;  /* 0x0000000236117824 */ /* 0x000fe200078e0205 */
[----:B------:R-:W-:Y:S01]  /*0210*/  LEA R14, P1, R5, R50, 0x1 ;  /* 0x00000032050e7211 */ /* 0x000fe200078208ff */
[----:B------:R4:W5:Y:S01]  /*0220*/  LDG.E.U16 R26, [R10.64] ;  /* 0x000000060a1a7981 */ /* 0x000962000c1e1500 */
[----:B------:R-:W-:-:S02]  /*0230*/  LEA.HI.X.SX32 R13, R13, R52, 0x1, P0 ;  /* 0x000000340d0d7211 */ /* 0x000fc400000f0eff */
[----:B------:R-:W-:Y:S01]  /*0240*/  LEA.HI.X.SX32 R15, R5, R52, 0x1, P1 ;  /* 0x00000034050f7211 */ /* 0x000fe200008f0eff */
[C---:B------:R-:W-:Y:S01]  /*0250*/  IMAD R5, R54.reuse, 0x2, R17 ;  /* 0x0000000236057824 */ /* 0x040fe200078e0211 */
[C---:B------:R-:W-:Y:S01]  /*0260*/  LEA R16, P0, R17.reuse, R50, 0x1 ;  /* 0x0000003211107211 */ /* 0x040fe200078008ff */
[----:B------:R4:W3:Y:S03]  /*0270*/  LDG.E.U16 R27, [R12.64] ;  /* 0x000000060c1b7981 */ /* 0x0008e6000c1e1500 */
[----:B------:R-:W-:Y:S01]  /*0280*/  LEA.HI.X.SX32 R17, R17, R52, 0x1, P0 ;  /* 0x0000003411117211 */ /* 0x000fe200000f0eff */
[----:B------:R4:W3:Y:S01]  /*0290*/  LDG.E.U16 R28, [R14.64] ;  /* 0x000000060e1c7981 */ /* 0x0008e2000c1e1500 */
[C---:B0-----:R-:W-:Y:S02]  /*02a0*/  LEA R6, P0, R5.reuse, R50, 0x1 ;  /* 0x0000003205067211 */ /* 0x041fe400078008ff */
[----:B-1----:R-:W-:Y:S01]  /*02b0*/  LEA R9, R54, R5, 0x1 ;  /* 0x0000000536097211 */ /* 0x002fe200078e08ff */
[----:B------:R0:W5:Y:S01]  /*02c0*/  LDG.E.U16 R29, [R16.64] ;  /* 0x00000006101d7981 */ /* 0x000162000c1e1500 */
[----:B------:R-:W-:-:S03]  /*02d0*/  LEA.HI.X.SX32 R7, R5, R52, 0x1, P0 ;  /* 0x0000003405077211 */ /* 0x000fc600000f0eff */
[C---:B------:R-:W-:Y:S01]  /*02e0*/  IMAD R5, R54.reuse, 0x2, R9 ;  /* 0x0000000236057824 */ /* 0x040fe200078e0209 */
[-C--:B------:R-:W-:Y:S01]  /*02f0*/  LEA R8, P0, R9, R50.reuse, 0x1 ;  /* 0x0000003209087211 */ /* 0x080fe200078008ff */
[----:B------:R1:W5:Y:S02]  /*0300*/  LDG.E.U16 R30, [R6.64] ;  /* 0x00000006061e7981 */ /* 0x000364000c1e1500 */
[C---:B------:R-:W-:Y:S01]  /*0310*/  IMAD R18, R54.reuse, 0x2, R5 ;  /* 0x0000000236127824 */ /* 0x040fe200078e0205 */
[----:B----4-:R-:W-:Y:S02]  /*0320*/  LEA R10, P1, R5, R50, 0x1 ;  /* 0x00000032050a7211 */ /* 0x010fe400078208ff */
[-C--:B------:R-:W-:Y:S02]  /*0330*/  LEA.HI.X.SX32 R9, R9, R52.reuse, 0x1, P0 ;  /* 0x0000003409097211 */ /* 0x080fe400000f0eff */
[----:B------:R-:W-:Y:S01]  /*0340*/  LEA.HI.X.SX32 R11, R5, R52, 0x1, P1 ;  /* 0x00000034050b7211 */ /* 0x000fe200008f0eff */
[----:B------:R-:W-:Y:S01]  /*0350*/  IMAD R5, R54, 0x2, R18 ;  /* 0x0000000236057824 */ /* 0x000fe200078e0212 */
[C---:B------:R-:W-:Y:S01]  /*0360*/  LEA R12, P0, R18.reuse, R50, 0x1 ;  /* 0x00000032120c7211 */ /* 0x040fe200078008ff */
[----:B------:R4:W5:Y:S03]  /*0370*/  LDG.E.U16 R31, [R8.64] ;  /* 0x00000006081f7981 */ /* 0x000966000c1e1500 */
[----:B------:R-:W-:Y:S01]  /*0380*/  LEA.HI.X.SX32 R13, R18, R52, 0x1, P0 ;  /* 0x00000034120d7211 */ /* 0x000fe200000f0eff */
[C---:B0-----:R-:W-:Y:S01]  /*0390*/  IMAD R17, R54.reuse, 0x2, R5 ;  /* 0x0000000236117824 */ /* 0x041fe200078e0205 */
[C---:B------:R-:W-:Y:S01]  /*03a0*/  LEA R14, P0, R5.reuse, R50, 0x1 ;  /* 0x00000032050e7211 */ /* 0x040fe200078008ff */
[----:B------:R0:W5:Y:S03]  /*03b0*/  LDG.E.U16 R32, [R10.64] ;  /* 0x000000060a207981 */ /* 0x000166000c1e1500 */
[----:B------:R-:W-:Y:S01]  /*03c0*/  LEA.HI.X.SX32 R15, R5, R52, 0x1, P0 ;  /* 0x00000034050f7211 */ /* 0x000fe200000f0eff */
[C---:B------:R-:W-:Y:S01]  /*03d0*/  IMAD R5, R54.reuse, 0x2, R17 ;  /* 0x0000000236057824 */ /* 0x040fe200078e0211 */
[-C--:B-1----:R-:W-:Y:S01]  /*03e0*/  LEA R6, P0, R17, R50.reuse, 0x1 ;  /* 0x0000003211067211 */ /* 0x082fe200078008ff */
[----:B------:R1:W5:Y:S03]  /*03f0*/  LDG.E.U16 R33, [R12.64] ;  /* 0x000000060c217981 */ /* 0x000366000c1e1500 */
[----:B------:R-:W-:Y:S01]  /*0400*/  LEA R16, P1, R5, R50, 0x1 ;  /* 0x0000003205107211 */ /* 0x000fe200078208ff */
[----:B------:R0:W5:Y:S01]  /*0410*/  LDG.E.U16 R34, [R14.64] ;  /* 0x000000060e227981 */ /* 0x000162000c1e1500 */
[----:B------:R-:W-:-:S02]  /*0420*/  LEA R18, R54, R5, 0x1 ;  /* 0x0000000536127211 */ /* 0x000fc400078e08ff */
[-C--:B------:R-:W-:Y:S02]  /*0430*/  LEA.HI.X.SX32 R7, R17, R52.reuse, 0x1, P0 ;  /* 0x0000003411077211 */ /* 0x080fe400000f0eff */
[----:B------:R-:W-:Y:S01]  /*0440*/  LEA.HI.X.SX32 R17, R5, R52, 0x1, P1 ;  /* 0x0000003405117211 */ /* 0x000fe200008f0eff */
[----:B------:R-:W-:Y:S01]  /*0450*/  IMAD R5, R54, 0x2, R18 ;  /* 0x0000000236057824 */ /* 0x000fe200078e0212 */
[----:B----4-:R-:W-:Y:S01]  /*0460*/  LEA R8, P0, R18, R50, 0x1 ;  /* 0x0000003212087211 */ /* 0x010fe200078008ff */
[----:B------:R4:W5:Y:S02]  /*0470*/  LDG.E.U16 R35, [R6.64] ;  /* 0x0000000606237981 */ /* 0x000964000c1e1500 */
[----:B-1----:R-:W-:Y:S01]  /*0480*/  IMAD R13, R54, 0x2, R5 ;  /* 0x00000002360d7824 */ /* 0x002fe200078e0205 */
[----:B------:R-:W-:Y:S01]  /*0490*/  LEA.HI.X.SX32 R9, R18, R52, 0x1, P0 ;  /* 0x0000003412097211 */ /* 0x000fe200000f0eff */
[----:B------:R1:W5:Y:S01]  /*04a0*/  LDG.E.U16 R36, [R16.64] ;  /* 0x0000000610247981 */ /* 0x000362000c1e1500 */
[----:B0-----:R-:W-:Y:S01]  /*04b0*/  LEA R10, P0, R5, R50, 0x1 ;  /* 0x00000032050a7211 */ /* 0x001fe200078008ff */
[----:B------:R-:W-:-:S02]  /*04c0*/  IMAD R18, R54, 0x2, R13 ;  /* 0x0000000236127824 */ /* 0x000fc400078e020d */
[----:B------:R0:W5:Y:S01]  /*04d0*/  LDG.E.U16 R37, [R8.64] ;  /* 0x0000000608257981 */ /* 0x000162000c1e1500 */
[----:B------:R-:W-:Y:S01]  /*04e0*/  LEA.HI.X.SX32 R11, R5, R52, 0x1, P0 ;  /* 0x00000034050b7211 */ /* 0x000fe200000f0eff */
[----:B------:R-:W-:-:S04]  /*04f0*/  IMAD R5, R54, 0x2, R18 ;  /* 0x0000000236057824 */ /* 0x000fc800078e0212 */
[C---:B------:R-:W-:Y:S01]  /*0500*/  IMAD R19, R54.reuse, 0x2, R5 ;  /* 0x0000000236137824 */ /* 0x040fe200078e0205 */
[C---:B------:R-:W-:Y:S01]  /*0510*/  LEA R12, P0, R13.reuse, R50, 0x1 ;  /* 0x000000320d0c7211 */ /* 0x040fe200078008ff */
[----:B------:R0:W5:Y:S03]  /*0520*/  LDG.E.U16 R38, [R10.64] ;  /* 0x000000060a267981 */ /* 0x000166000c1e1500 */
[C---:B------:R-:W-:Y:S02]  /*0530*/  LEA R20, R54.reuse, R19, 0x1 ;  /* 0x0000001336147211 */ /* 0x040fe400078e08ff */
[----:B------:R-:W-:Y:S02]  /*0540*/  LEA.HI.X.SX32 R13, R13, R52, 0x1, P0 ;  /* 0x000000340d0d7211 */ /* 0x000fe400000f0eff */
[CC--:B----4-:R-:W-:Y:S01]  /*0550*/  LEA R6, P0, R5.reuse, R50.reuse, 0x1 ;  /* 0x0000003205067211 */ /* 0x0d0fe200078008ff */
[----:B-1----:R-:W-:Y:S01]  /*0560*/  IMAD R17, R54, 0x2, R20 ;  /* 0x0000000236117824 */ /* 0x002fe200078e0214 */
[----:B------:R-:W-:Y:S01]  /*0570*/  LEA R14, P1, R18, R50, 0x1 ;  /* 0x00000032120e7211 */ /* 0x000fe200078208ff */
[----:B------:R1:W4:Y:S01]  /*0580*/  LDG.E.U16 R39, [R12.64] ;  /* 0x000000060c277981 */ /* 0x000322000c1e1500 */
[-C--:B------:R-:W-:Y:S01]  /*0590*/  LEA.HI.X.SX32 R7, R5, R52.reuse, 0x1, P0 ;  /* 0x0000003405077211 */ /* 0x080fe200000f0eff */
[----:B------:R-:W-:Y:S01]  /*05a0*/  IMAD R5, R54, 0x2, R17 ;  /* 0x0000000236057824 */ /* 0x000fe200078e0211 */
[----:B------:R-:W-:-:S03]  /*05b0*/  LEA.HI.X.SX32 R15, R18, R52, 0x1, P1 ;  /* 0x00000034120f7211 */ /* 0x000fc600008f0eff */
[C---:B------:R-:W-:Y:S01]  /*05c0*/  IMAD R18, R54.reuse, 0x2, R5 ;  /* 0x0000000236127824 */ /* 0x040fe200078e0205 */
[C---:B0-----:R-:W-:Y:S01]  /*05d0*/  LEA R8, P0, R19.reuse, R50, 0x1 ;  /* 0x0000003213087211 */ /* 0x041fe200078008ff */
[----:B------:R0:W4:Y:S02]  /*05e0*/  LDG.E.U16 R40, [R14.64] ;  /* 0x000000060e287981 */ /* 0x000124000c1e1500 */
[C---:B------:R-:W-:Y:S01]  /*05f0*/  IMAD R21, R54.reuse, 0x2, R18 ;  /* 0x0000000236157824 */ /* 0x040fe200078e0212 */
[----:B------:R-:W-:Y:S01]  /*0600*/  LEA.HI.X.SX32 R9, R19, R52, 0x1, P0 ;  /* 0x0000003413097211 */ /* 0x000fe200000f0eff */
[----:B------:R1:W4:Y:S01]  /*0610*/  LDG.E.U16 R41, [R6.64] ;  /* 0x0000000606297981 */ /* 0x000322000c1e1500 */
[-C--:B------:R-:W-:Y:S02]  /*0620*/  LEA R10, P0, R5, R50.reuse, 0x1 ;  /* 0x00000032050a7211 */ /* 0x080fe400078008ff */
[----:B------:R-:W-:Y:S01]  /*0630*/  LEA R16, P1, R17, R50, 0x1 ;  /* 0x0000003211107211 */ /* 0x000fe200078208ff */
[----:B------:R1:W4:Y:S01]  /*0640*/  LDG.E.U16 R42, [R8.64] ;  /* 0x00000006082a7981 */ /* 0x000322000c1e1500 */
[----:B0-----:R-:W-:Y:S01]  /*0650*/  IMAD R15, R54, 0x2, R21 ;  /* 0x00000002360f7824 */ /* 0x001fe200078e0215 */
[----:B------:R-:W-:-:S04]  /*0660*/  LEA.HI.X.SX32 R11, R5, R52, 0x1, P0 ;  /* 0x00000034050b7211 */ /* 0x000fc800000f0eff */
[C---:B------:R-:W-:Y:S01]  /*0670*/  LEA R5, R54.reuse, R15, 0x1 ;  /* 0x0000000f36057211 */ /* 0x040fe200078e08ff */
[----:B------:R0:W4:Y:S04]  /*0680*/  LDG.E.U16 R44, [R10.64] ;  /* 0x000000060a2c7981 */ /* 0x000128000c1e1500 */
[----:B-1----:R-:W-:Y:S01]  /*0690*/  IMAD R6, R54, 0x2, R5 ;  /* 0x0000000236067824 */ /* 0x002fe200078e0205 */
[----:B------:R-:W-:-:S03]  /*06a0*/  LEA R12, P0, R18, R50, 0x1 ;  /* 0x00000032120c7211 */ /* 0x000fc600078008ff */
[C---:B------:R-:W-:Y:S01]  /*06b0*/  IMAD R22, R54.reuse, 0x2, R6 ;  /* 0x0000000236167824 */ /* 0x040fe200078e0206 */
[----:B------:R-:W-:Y:S02]  /*06c0*/  LEA.HI.X.SX32 R17, R17, R52, 0x1, P1 ;  /* 0x0000003411117211 */ /* 0x000fe400008f0eff */
[----:B------:R-:W-:Y:S01]  /*06d0*/  LEA R14, P1, R15, R50, 0x1 ;  /* 0x000000320f0e7211 */ /* 0x000fe200078208ff */
[----:B------:R-:W-:Y:S01]  /*06e0*/  IMAD R7, R54, 0x2, R22 ;  /* 0x0000000236077824 */ /* 0x000fe200078e0216 */
[----:B------:R-:W-:Y:S01]  /*06f0*/  LEA.HI.X.SX32 R13, R18, R52, 0x1, P0 ;  /* 0x00000034120d7211 */ /* 0x000fe200000f0eff */
[----:B------:R1:W4:Y:S01]  /*0700*/  LDG.E.U16 R43, [R16.64] ;  /* 0x00000006102b7981 */ /* 0x000322000c1e1500 */
[----:B------:R-:W-:Y:S02]  /*0710*/  LEA R8, P0, R5, R50, 0x1 ;  /* 0x0000003205087211 */ /* 0x000fe400078008ff */
[-C--:B------:R-:W-:Y:S01]  /*0720*/  LEA.HI.X.SX32 R15, R15, R52.reuse, 0x1, P1 ;  /* 0x000000340f0f7211 */ /* 0x080fe200008f0eff */
[----:B------:R0:W4:Y:S01]  /*0730*/  LDG.E.U16 R45, [R12.64] ;  /* 0x000000060c2d7981 */ /* 0x000122000c1e1500 */
[----:B------:R-:W-:Y:S01]  /*0740*/  LEA.HI.X.SX32 R9, R5, R52, 0x1, P0 ;  /* 0x0000003405097211 */ /* 0x000fe200000f0eff */
[----:B------:R-:W-:Y:S01]  /*0750*/  IMAD R5, R54, 0x2, R7 ;  /* 0x0000000236057824 */ /* 0x000fe200078e0207 */
[-C--:B------:R-:W-:Y:S01]  /*0760*/  LEA R18, P1, R7, R50.reuse, 0x1 ;  /* 0x0000003207127211 */ /* 0x080fe200078208ff */
[----:B------:R0:W4:Y:S01]  /*0770*/  LDG.E.U16 R46, [R14.64] ;  /* 0x000000060e2e7981 */ /* 0x000122000c1e1500 */
[----:B-1----:R-:W-:-:S02]  /*0780*/  LEA R16, P0, R6, R50, 0x1 ;  /* 0x0000003206107211 */ /* 0x002fc400078008ff */
[-C--:B------:R-:W-:Y:S01]  /*0790*/  LEA.HI.X.SX32 R19, R7, R52.reuse, 0x1, P1 ;  /* 0x0000003407137211 */ /* 0x080fe200008f0eff */
[----:B------:R-:W-:Y:S01]  /*07a0*/  IMAD R7, R54, 0x2, R5 ;  /* 0x0000000236077824 */ /* 0x000fe200078e0205 */
[----:B------:R-:W-:Y:S01]  /*07b0*/  LEA.HI.X.SX32 R17, R6, R52, 0x1, P0 ;  /* 0x0000003406117211 */ /* 0x000fe200000f0eff */
[----:B------:R1:W4:Y:S01]  /*07c0*/  LDG.E.U16 R47, [R8.64] ;  /* 0x00000006082f7981 */ /* 0x000322000c1e1500 */
[-C--:B0-----:R-:W-:Y:S02]  /*07d0*/  LEA R12, P0, R5, R50.reuse, 0x1 ;  /* 0x00000032050c7211 */ /* 0x081fe400078008ff */
[----:B------:R-:W-:Y:S01]  /*07e0*/  LEA R14, P1, R7, R50, 0x1 ;  /* 0x00000032070e7211 */ /* 0x000fe200078208ff */
[----:B------:R0:W4:Y:S01]  /*07f0*/  LDG.E.U16 R48, [R18.64] ;  /* 0x0000000612307981 */ /* 0x000122000c1e1500 */
[-C--:B------:R-:W-:Y:S02]  /*0800*/  LEA.HI.X.SX32 R13, R5, R52.reuse, 0x1, P0 ;  /* 0x00000034050d7211 */ /* 0x080fe400000f0eff */
[----:B------:R-:W-:Y:S01]  /*0810*/  LEA.HI.X.SX32 R15, R7, R52, 0x1, P1 ;  /* 0x00000034070f7211 */ /* 0x000fe200008f0eff */
[----:B------:R-:W4:Y:S01]  /*0820*/  LDG.E.U16 R16, [R16.64] ;  /* 0x0000000610107981 */ /* 0x000f22000c1e1500 */
[----:B------:R-:W-:-:S03]  /*0830*/  LEA R6, P0, R20, R50, 0x1 ;  /* 0x0000003214067211 */ /* 0x000fc600078008ff */
[----:B------:R0:W4:Y:S01]  /*0840*/  LDG.E.U16 R13, [R12.64] ;  /* 0x000000060c0d7981 */ /* 0x000122000c1e1500 */
[----:B------:R-:W-:-:S03]  /*0850*/  LEA R5, R54, R7, 0x1 ;  /* 0x0000000736057211 */ /* 0x000fc600078e08ff */
[----:B------:R-:W4:Y:S01]  /*0860*/  LDG.E.U16 R14, [R14.64] ;  /* 0x000000060e0e7981 */ /* 0x000f22000c1e1500 */
[----:B------:R-:W-:Y:S02]  /*0870*/  LEA.HI.X.SX32 R7, R20, R52, 0x1, P0 ;  /* 0x0000003414077211 */ /* 0x000fe400000f0eff */
[CC--:B-1----:R-:W-:Y:S02]  /*0880*/  LEA R8, P0, R21.reuse, R50.reuse, 0x1 ;  /* 0x0000003215087211 */ /* 0x0c2fe400078008ff */
[C---:B------:R-:W-:Y:S01]  /*0890*/  LEA R10, P1, R22.reuse, R50, 0x1 ;  /* 0x00000032160a7211 */ /* 0x040fe200078208ff */
[----:B------:R1:W4:Y:S01]  /*08a0*/  LDG.E.U16 R6, [R6.64] ;  /* 0x0000000606067981 */ /* 0x000322000c1e1500 */
[----:B------:R-:W-:Y:S02]  /*08b0*/  LEA.HI.X.SX32 R9, R21, R52, 0x1, P0 ;  /* 0x0000003415097211 */ /* 0x000fe400000f0eff */
[----:B0-----:R-:W-:Y:S02]  /*08c0*/  LEA R18, P0, R5, R50, 0x1 ;  /* 0x0000003205127211 */ /* 0x001fe400078008ff */
[----:B------:R-:W-:-:S02]  /*08d0*/  LEA.HI.X.SX32 R11, R22, R52, 0x1, P1 ;  /* 0x00000034160b7211 */ /* 0x000fc400008f0eff */
[----:B------:R-:W-:Y:S01]  /*08e0*/  LEA.HI.X.SX32 R19, R5, R52, 0x1, P0 ;  /* 0x0000003405137211 */ /* 0x000fe200000f0eff */
[----:B------:R0:W4:Y:S04]  /*08f0*/  LDG.E.U16 R9, [R8.64] ;  /* 0x0000000608097981 */ /* 0x000128000c1e1500 */
[----:B------:R0:W4:Y:S04]  /*0900*/  LDG.E.U16 R10, [R10.64] ;  /* 0x000000060a0a7981 */ /* 0x000128000c1e1500 */
[----:B------:R-:W4:Y:S01]  /*0910*/  LDG.E.U16 R18, [R18.64] ;  /* 0x0000000612127981 */ /* 0x000f22000c1e1500 */
[----:B------:R-:W-:-:S02]  /*0920*/  LOP3.LUT R5, R0, 0x7f, RZ, 0xc0, !PT ;  /* 0x0000007f00057812 */ /* 0x000fc400078ec0ff */
[----:B------:R-:W-:-:S03]  /*0930*/  SHF.R.S32.HI R12, RZ, 0x7, R0 ;  /* 0x00000007ff0c7819 */ /* 0x000fc60000011400 */
[----:B------:R-:W-:Y:S01]  /*0940*/  IMAD.SHL.U32 R5, R5, 0x2, RZ ;  /* 0x0000000205057824 */ /* 0x000fe200078e00ff */
[----:B------:R-:W-:-:S04]  /*0950*/  SGXT R12, R12, 0x1 ;  /* 0x000000010c0c781a */ /* 0x000fc80000000200 */
[----:B------:R-:W-:-:S04]  /*0960*/  LOP3.LUT R5, R5, 0x110, R12, 0x78, !PT ;  /* 0x0000011005057812 */ /* 0x000fc800078e780c */
[C---:B0-----:R-:W-:Y:S02]  /*0970*/  LOP3.LUT R8, R5.reuse, 0x20, RZ, 0x3c, !PT ;  /* 0x0000002005087812 */ /* 0x041fe400078e3cff */
[C---:B-1----:R-:W-:Y:S02]  /*0980*/  LOP3.LUT R7, R5.reuse, 0x40, RZ, 0x3c, !PT ;  /* 0x0000004005077812 */ /* 0x042fe400078e3cff */
[----:B------:R-:W-:Y:S01]  /*0990*/  LOP3.LUT R12, R5, 0x60, RZ, 0x3c, !PT ;  /* 0x00000060050c7812 */ /* 0x000fe200078e3cff */
[----:B------:R-:W-:Y:S01]  /*09a0*/  IMAD.MOV.U32 R80, RZ, RZ, -0x800000 ;  /* 0xff800000ff507424 */ /* 0x000fe200078e00ff */
[----:B------:R-:W-:Y:S01]  /*09b0*/  CS2R R76, SRZ ;  /* 0x00000000004c7805 */ /* 0x000fe2000001ff00 */
[----:B------:R-:W-:Y:S01]  /*09c0*/  IMAD.MOV.U32 R21, RZ, RZ, 0x3f800000 ;  /* 0x3f800000ff157424 */ /* 0x000fe200078e00ff */
[----:B------:R-:W-:Y:S01]  /*09d0*/  CS2R R78, SRZ ;  /* 0x00000000004e7805 */ /* 0x000fe2000001ff00 */
[----:B------:R-:W-:Y:S01]  /*09e0*/  IMAD.MOV.U32 R81, RZ, RZ, -0x800000 ;  /* 0xff800000ff517424 */ /* 0x000fe200078e00ff */
[----:B------:R-:W-:Y:S01]  /*09f0*/  CS2R R72, SRZ ;  /* 0x0000000000487805 */ /* 0x000fe2000001ff00 */
        /* <DEDUP_REMOVED lines=12> */
[----:B------:R-:W-:Y:S01]  /*0ac0*/  LOP3.LUT R11, R0, 0x1c, RZ, 0xc0, !PT ;  /* 0x0000001c000b7812 */ /* 0x000fe200078ec0ff */
[----:B--2---:R-:W-:Y:S04]  /*0ad0*/  STS.U16 [R5], R24 ;  /* 0x0000001805007388 */ /* 0x004fe80000000400 */
[----:B---3--:R-:W-:Y:S04]  /*0ae0*/  STS.U16 [R5+0x800], R28 ;  /* 0x0008001c05007388 */ /* 0x008fe80000000400 */
[----:B-----5:R-:W-:Y:S04]  /*0af0*/  STS.U16 [R5+0x1000], R32 ;  /* 0x0010002005007388 */ /* 0x020fe80000000400 */
[----:B------:R-:W-:Y:S04]  /*0b00*/  STS.U16 [R5+0x1800], R36 ;  /* 0x0018002405007388 */ /* 0x000fe80000000400 */
[----:B----4-:R-:W-:Y:S04]  /*0b10*/  STS.U16 [R5+0x2000], R40 ;  /* 0x0020002805007388 */ /* 0x010fe80000000400 */
[----:B------:R-:W-:Y:S04]  /*0b20*/  STS.U16 [R5+0x2800], R43 ;  /* 0x0028002b05007388 */ /* 0x000fe80000000400 */
        /* <DEDUP_REMOVED lines=17> */
[----:B------:R0:W-:Y:S02]  /*0c40*/  STS.U16 [R7+0x3c00], R14 ;  /* 0x003c000e07007388 */ /* 0x0001e40000000400 */
[----:B0-----:R-:W-:-:S04]  /*0c50*/  IADD3 R7, R23, 0x80, RZ ;  /* 0x0000008017077810 */ /* 0x001fc80007ffe0ff */
[----:B------:R-:W-:Y:S01]  /*0c60*/  ISETP.GE.AND P0, PT, R7, 0x1, PT ;  /* 0x000000010700780c */ /* 0x000fe20003f06270 */
[----:B------:R-:W-:Y:S01]  /*0c70*/  STS.U16 [R12+0x600], R27 ;  /* 0x0006001b0c007388 */ /* 0x000fe20000000400 */
[----:B------:R-:W-:Y:S01]  /*0c80*/  IMAD.MOV.U32 R8, RZ, RZ, 0x3f800000 ;  /* 0x3f800000ff087424 */ /* 0x000fe200078e00ff */
[----:B------:R-:W-:Y:S01]  /*0c90*/  CS2R R48, SRZ ;  /* 0x0000000000307805 */ /* 0x000fe2000001ff00 */
[C---:B------:R-:W-:Y:S01]  /*0ca0*/  SHF.L.U32 R13, R0.reuse, 0x1, RZ ;  /* 0x00000001000d7819 */ /* 0x040fe200000006ff */
[----:B------:R-:W-:Y:S04]  /*0cb0*/  STS.U16 [R12+0xe00], R31 ;  /* 0x000e001f0c007388 */ /* 0x000fe80000000400 */
[----:B------:R-:W-:Y:S04]  /*0cc0*/  STS.U16 [R12+0x1600], R35 ;  /* 0x001600230c007388 */ /* 0x000fe80000000400 */
[----:B------:R-:W-:Y:S04]  /*0cd0*/  STS.U16 [R12+0x1e00], R39 ;  /* 0x001e00270c007388 */ /* 0x000fe80000000400 */
[----:B------:R-:W-:Y:S04]  /*0ce0*/  STS.U16 [R12+0x2600], R6 ;  /* 0x002600060c007388 */ /* 0x000fe80000000400 */
[----:B------:R0:W-:Y:S04]  /*0cf0*/  STS.U16 [R12+0x2e00], R9 ;  /* 0x002e00090c007388 */ /* 0x0001e80000000400 */
[----:B------:R1:W-:Y:S04]  /*0d00*/  STS.U16 [R12+0x3600], R10 ;  /* 0x0036000a0c007388 */ /* 0x0003e80000000400 */
[----:B------:R2:W-:Y:S01]  /*0d10*/  STS.U16 [R12+0x3e00], R18 ;  /* 0x003e00120c007388 */ /* 0x0005e20000000400 */
[----:B0-----:R-:W-:-:S02]  /*0d20*/  LOP3.LUT R9, R0, 0xff, RZ, 0xc0, !PT ;  /* 0x000000ff00097812 */ /* 0x001fc400078ec0ff */
[C---:B-1----:R-:W-:Y:S02]  /*0d30*/  LOP3.LUT R10, R0.reuse, 0xe0, RZ, 0xc0, !PT ;  /* 0x000000e0000a7812 */ /* 0x042fe400078ec0ff */
[----:B--2---:R-:W-:Y:S01]  /*0d40*/  LOP3.LUT R12, R0, 0x3, RZ, 0xc0, !PT ;  /* 0x00000003000c7812 */ /* 0x004fe200078ec0ff */
[----:B------:R-:W-:Y:S05]  /*0d50*/  @!P0 BRA `(.L_x_0) ;  /* 0x00002ef000008947 */ /* 0x000fea0003800000 */
[C---:B------:R-:W-:Y:S01]  /*0d60*/  LOP3.LUT R5, R0.reuse, 0xc0, RZ, 0xc0, !PT ;  /* 0x000000c000057812 */ /* 0x040fe200078ec0ff */
[----:B------:R-:W-:Y:S01]  /*0d70*/  IMAD.SHL.U32 R15, R9, 0x2, RZ ;  /* 0x00000002090f7824 */ /* 0x000fe200078e00ff */
[C---:B------:R-:W-:Y:S01]  /*0d80*/  LOP3.LUT R48, R0.reuse, 0x7, RZ, 0xc0, !PT ;  /* 0x0000000700307812 */ /* 0x040fe200078ec0ff */
[----:B------:R-:W-:Y:S01]  /*0d90*/  IMAD.MOV.U32 R29, RZ, RZ, c[0x0][0x1a4] ;  /* 0x00006900ff1d7624 */ /* 0x000fe200078e00ff */
[----:B------:R-:W-:Y:S01]  /*0da0*/  LOP3.LUT R17, R13, 0x10, RZ, 0xc0, !PT ;  /* 0x000000100d117812 */ /* 0x000fe200078ec0ff */
[----:B------:R-:W-:Y:S01]  /*0db0*/  IMAD.SHL.U32 R24, R0, 0x80, RZ ;  /* 0x0000008000187824 */ /* 0x000fe200078e00ff */
[----:B------:R-:W-:Y:S01]  /*0dc0*/  SHF.R.U32.HI R8, RZ, 0x2, R5 ;  /* 0x00000002ff087819 */ /* 0x000fe20000011605 */
[----:B------:R-:W-:Y:S01]  /*0dd0*/  IMAD R5, R48, 0x110, RZ ;  /* 0x0000011030057824 */ /* 0x000fe200078e02ff */
[----:B------:R-:W-:Y:S01]  /*0de0*/  LOP3.LUT R16, R17, 0xe0, R0, 0xf8, !PT ;  /* 0x000000e011107812 */ /* 0x000fe200078ef800 */
[----:B------:R-:W-:Y:S01]  /*0df0*/  IMAD.MOV.U32 R42, RZ, RZ, c[0x0][0x1b8] ;  /* 0x00006e00ff2a7624 */ /* 0x000fe200078e00ff */
[----:B------:R-:W-:Y:S01]  /*0e00*/  LOP3.LUT R15, R15, R8, RZ, 0x3c, !PT ;  /* 0x000000080f0f7212 */ /* 0x000fe200078e3cff */
[----:B------:R-:W-:Y:S01]  /*0e10*/  CS2R R76, SRZ ;  /* 0x00000000004c7805 */ /* 0x000fe2000001ff00 */
[----:B------:R-:W-:Y:S01]  /*0e20*/  SHF.R.U32.HI R6, RZ, 0x1, R10 ;  /* 0x00000001ff067819 */ /* 0x000fe2000001160a */
[----:B------:R-:W-:Y:S01]  /*0e30*/  CS2R R78, SRZ ;  /* 0x00000000004e7805 */ /* 0x000fe2000001ff00 */
[----:B------:R-:W-:Y:S01]  /*0e40*/  SHF.R.U32.HI R8, RZ, 0x6, R0 ;  /* 0x00000006ff087819 */ /* 0x000fe20000011600 */
[----:B------:R-:W-:Y:S01]  /*0e50*/  CS2R R72, SRZ ;  /* 0x0000000000487805 */ /* 0x000fe2000001ff00 */
[----:B------:R-:W-:Y:S01]  /*0e60*/  LOP3.LUT R25, R5, R16, RZ, 0x3c, !PT ;  /* 0x0000001005197212 */ /* 0x000fe200078e3cff */
[----:B------:R-:W-:Y:S01]  /*0e70*/  IMAD R5, R2, c[0x0][0x1a0], RZ ;  /* 0x0000680002057a24 */ /* 0x000fe200078e02ff */
[----:B------:R-:W-:Y:S01]  /*0e80*/  LOP3.LUT R16, R0, 0x3f, RZ, 0xc0, !PT ;  /* 0x0000003f00107812 */ /* 0x000fe200078ec0ff */
[----:B------:R-:W-:Y:S01]  /*0e90*/  CS2R R74, SRZ ;  /* 0x00000000004a7805 */ /* 0x000fe2000001ff00 */
[----:B------:R-:W-:Y:S01]  /*0ea0*/  LEA.HI R6, R11, R6, RZ, 0x1e ;  /* 0x000000060b067211 */ /* 0x000fe200078ff0ff */
[----:B------:R-:W-:Y:S01]  /*0eb0*/  CS2R R68, SRZ ;  /* 0x0000000000447805 */ /* 0x000fe2000001ff00 */
[----:B------:R-:W-:Y:S01]  /*0ec0*/  SGXT.U32 R8, R8, 0x2 ;  /* 0x000000020808781a */ /* 0x000fe20000000000 */
[----:B------:R-:W-:Y:S01]  /*0ed0*/  IMAD R17, R16, c[0x0][0x1a8], RZ ;  /* 0x00006a0010117a24 */ /* 0x000fe200078e02ff */
[----:B------:R-:W-:Y:S01]  /*0ee0*/  LOP3.LUT R24, R24, 0x800, RZ, 0xc0, !PT ;  /* 0x0000080018187812 */ /* 0x000fe200078ec0ff */
[----:B------:R-:W-:Y:S01]  /*0ef0*/  IMAD.IADD R14, R23, 0x1, R6 ;  /* 0x00000001170e7824 */ /* 0x000fe200078e0206 */
[----:B------:R-:W-:Y:S01]  /*0f00*/  CS2R R70, SRZ ;  /* 0x0000000000467805 */ /* 0x000fe2000001ff00 */
[----:B------:R-:W-:Y:S01]  /*0f10*/  IMAD R18, R8, c[0x0][0x1a4], RZ ;  /* 0x0000690008127a24 */ /* 0x000fe200078e02ff */
[----:B------:R-:W-:Y:S01]  /*0f20*/  CS2R R64, SRZ ;  /* 0x0000000000407805 */ /* 0x000fe2000001ff00 */
[----:B------:R-:W-:Y:S01]  /*0f30*/  IMAD R23, R16, c[0x0][0x1b4], RZ ;  /* 0x00006d0010177a24 */ /* 0x000fe200078e02ff */
[----:B------:R-:W-:Y:S01]  /*0f40*/  CS2R R66, SRZ ;  /* 0x0000000000427805 */ /* 0x000fe2000001ff00 */
[----:B------:R-:W-:Y:S01]  /*0f50*/  IMAD.SHL.U32 R16, R5, 0x2, RZ ;  /* 0x0000000205107824 */ /* 0x000fe200078e00ff */
[----:B------:R-:W-:Y:S01]  /*0f60*/  CS2R R60, SRZ ;  /* 0x00000000003c7805 */ /* 0x000fe2000001ff00 */
[----:B------:R-:W-:Y:S01]  /*0f70*/  IMAD.SHL.U32 R19, R17, 0x2, RZ ;  /* 0x0000000211137824 */ /* 0x000fe200078e00ff */
[----:B------:R-:W-:Y:S01]  /*0f80*/  CS2R R62, SRZ ;  /* 0x00000000003e7805 */ /* 0x000fe2000001ff00 */
[----:B------:R-:W-:Y:S01]  /*0f90*/  IMAD R6, R2, c[0x0][0x1b0], RZ ;  /* 0x00006c0002067a24 */ /* 0x000fe200078e02ff */
[----:B------:R-:W-:Y:S01]  /*0fa0*/  CS2R R56, SRZ ;  /* 0x0000000000387805 */ /* 0x000fe2000001ff00 */
[----:B------:R-:W-:Y:S01]  /*0fb0*/  IMAD R20, R29, 0x4, R18 ;  /* 0x000000041d147824 */ /* 0x000fe200078e0212 */
[----:B------:R-:W-:Y:S01]  /*0fc0*/  IADD3 R168, P0, P1, R19, c[0x0][0x168], R16 ;  /* 0x00005a0013a87a10 */ /* 0x000fe2000791e010 */
[----:B------:R-:W-:Y:S01]  /*0fd0*/  IMAD.SHL.U32 R22, R23, 0x2, RZ ;  /* 0x0000000217167824 */ /* 0x000fe200078e00ff */
[----:B------:R-:W-:Y:S01]  /*0fe0*/  SHF.L.U32 R21, R6, 0x1, RZ ;  /* 0x0000000106157819 */ /* 0x000fe200000006ff */
[C---:B------:R-:W-:Y:S01]  /*0ff0*/  IMAD R19, R29.reuse, 0x4, R20 ;  /* 0x000000041d137824 */ /* 0x040fe200078e0214 */
[----:B------:R-:W-:Y:S01]  /*1000*/  CS2R R58, SRZ ;  /* 0x00000000003a7805 */ /* 0x000fe2000001ff00 */
[----:B------:R-:W-:Y:S01]  /*1010*/  IMAD.IADD R16, R24, 0x1, R25 ;  /* 0x0000000118107824 */ /* 0x000fe200078e0219 */
[----:B------:R-:W-:Y:S01]  /*1020*/  IADD3 R160, P2, P3, R22, c[0x0][0x170], R21 ;  /* 0x00005c0016a07a10 */ /* 0x000fe20007b5e015 */
[----:B------:R-:W-:Y:S01]  /*1030*/  IMAD.HI R22, R6, 0x2, RZ ;  /* 0x0000000206167827 */ /* 0x000fe200078e02ff */
[----:B------:R-:W-:Y:S01]  /*1040*/  LEA R21, R29, R19, 0x2 ;  /* 0x000000131d157211 */ /* 0x000fe200078e10ff */
[----:B------:R-:W-:Y:S01]  /*1050*/  CS2R R52, SRZ ;  /* 0x0000000000347805 */ /* 0x000fe2000001ff00 */
[----:B------:R-:W-:Y:S01]  /*1060*/  CS2R R54, SRZ ;  /* 0x0000000000367805 */ /* 0x000fe2000001ff00 */
[----:B------:R-:W-:Y:S01]  /*1070*/  IMAD.HI R5, R5, 0x2, RZ ;  /* 0x0000000205057827 */ /* 0x000fe200078e02ff */
[----:B------:R-:W-:-:S02]  /*1080*/  UMOV UR4, URZ ;  /* 0x0000003f00047c82 */ /* 0x000fc40008000000 */
[----:B------:R-:W-:Y:S01]  /*1090*/  UMOV UR5, URZ ;  /* 0x0000003f00057c82 */ /* 0x000fe20008000000 */
[----:B------:R-:W-:-:S04]  /*10a0*/  IMAD.HI R6, R17, 0x2, RZ ;  /* 0x0000000211067827 */ /* 0x000fc800078e02ff */
[----:B------:R-:W-:Y:S01]  /*10b0*/  IMAD R24, R8, c[0x0][0x1b8], RZ ;  /* 0x00006e0008187a24 */ /* 0x000fe200078e02ff */
[----:B------:R-:W-:Y:S01]  /*10c0*/  IADD3.X R26, R6, c[0x0][0x16c], R5, P0, P1 ;  /* 0x00005b00061a7a10 */ /* 0x000fe200007e2405 */
[----:B------:R-:W-:Y:S01]  /*10d0*/  IMAD R8, R29, 0x4, R21 ;  /* 0x000000041d087824 */ /* 0x000fe200078e0215 */
[-C--:B------:R-:W-:Y:S01]  /*10e0*/  LEA R198, P0, R18, R168.reuse, 0x1 ;  /* 0x000000a812c67211 */ /* 0x080fe200078008ff */
[----:B------:R-:W-:Y:S01]  /*10f0*/  IMAD.HI R23, R23, 0x2, RZ ;  /* 0x0000000217177827 */ /* 0x000fe200078e02ff */
[----:B------:R-:W-:Y:S02]  /*1100*/  LEA R196, P1, R20, R168, 0x1 ;  /* 0x000000a814c47211 */ /* 0x000fe400078208ff */
[----:B------:R-:W-:Y:S01]  /*1110*/  LEA.HI.X.SX32 R199, R18, R26, 0x1, P0 ;  /* 0x0000001a12c77211 */ /* 0x000fe200000f0eff */
[----:B------:R-:W-:Y:S01]  /*1120*/  IMAD R5, R29, 0x4, R8 ;  /* 0x000000041d057824 */ /* 0x000fe200078e0208 */
[----:B------:R-:W-:Y:S02]  /*1130*/  LEA R194, P0, R19, R168, 0x1 ;  /* 0x000000a813c27211 */ /* 0x000fe400078008ff */
[----:B------:R-:W-:Y:S01]  /*1140*/  LEA.HI.X.SX32 R197, R20, R26, 0x1, P1 ;  /* 0x0000001a14c57211 */ /* 0x000fe200008f0eff */
[----:B------:R-:W-:Y:S01]  /*1150*/  IMAD R6, R29, 0x4, R5 ;  /* 0x000000041d067824 */ /* 0x000fe200078e0205 */
[----:B------:R-:W-:-:S02]  /*1160*/  LEA R192, P1, R21, R168, 0x1 ;  /* 0x000000a815c07211 */ /* 0x000fc400078208ff */
[-C--:B------:R-:W-:Y:S01]  /*1170*/  LEA.HI.X.SX32 R195, R19, R26.reuse, 0x1, P0 ;  /* 0x0000001a13c37211 */ /* 0x080fe200000f0eff */
[----:B------:R-:W-:Y:S01]  /*1180*/  IMAD R17, R29, 0x4, R6 ;  /* 0x000000041d117824 */ /* 0x000fe200078e0206 */
[----:B------:R-:W-:Y:S02]  /*1190*/  LEA.HI.X.SX32 R193, R21, R26, 0x1, P1 ;  /* 0x0000001a15c17211 */ /* 0x000fe400008f0eff */
[-C--:B------:R-:W-:Y:S01]  /*11a0*/  LEA R188, P1, R5, R168.reuse, 0x1 ;  /* 0x000000a805bc7211 */ /* 0x080fe200078208ff */
[----:B------:R-:W-:Y:S01]  /*11b0*/  IMAD R18, R29, 0x4, R17 ;  /* 0x000000041d127824 */ /* 0x000fe200078e0211 */
[----:B------:R-:W-:Y:S02]  /*11c0*/  LEA R190, P0, R8, R168, 0x1 ;  /* 0x000000a808be7211 */ /* 0x000fe400078008ff */
[----:B------:R-:W-:Y:S01]  /*11d0*/  IADD3.X R50, R23, c[0x0][0x174], R22, P2, P3 ;  /* 0x00005d0017327a10 */ /* 0x000fe200017e6416 */
[----:B------:R-:W-:Y:S01]  /*11e0*/  IMAD R19, R29, 0x4, R18 ;  /* 0x000000041d137824 */ /* 0x000fe200078e0212 */
[-C--:B------:R-:W-:Y:S01]  /*11f0*/  LEA.HI.X.SX32 R189, R5, R26.reuse, 0x1, P1 ;  /* 0x0000001a05bd7211 */ /* 0x080fe200008f0eff */
[----:B------:R-:W-:Y:S01]  /*1200*/  IMAD R22, R42, 0x4, R24 ;  /* 0x000000042a167824 */ /* 0x000fe200078e0218 */
[----:B------:R-:W-:Y:S01]  /*1210*/  LEA.HI.X.SX32 R191, R8, R26, 0x1, P0 ;  /* 0x0000001a08bf7211 */ /* 0x000fe200000f0eff */
[----:B------:R-:W-:Y:S01]  /*1220*/  IMAD R20, R29, 0x4, R19 ;  /* 0x000000041d147824 */ /* 0x000fe200078e0213 */
[----:B------:R-:W-:-:S02]  /*1230*/  LEA R186, P0, R6, R168, 0x1 ;  /* 0x000000a806ba7211 */ /* 0x000fc400078008ff */
[----:B------:R-:W-:Y:S01]  /*1240*/  LEA R23, R42, R22, 0x2 ;  /* 0x000000162a177211 */ /* 0x000fe200078e10ff */
[----:B------:R-:W-:Y:S01]  /*1250*/  IMAD R5, R29, 0x4, R20 ;  /* 0x000000041d057824 */ /* 0x000fe200078e0214 */
[----:B------:R-:W-:Y:S02]  /*1260*/  LEA.HI.X.SX32 R187, R6, R26, 0x1, P0 ;  /* 0x0000001a06bb7211 */ /* 0x000fe400000f0eff */
[-C--:B------:R-:W-:Y:S01]  /*1270*/  LEA R184, P1, R17, R168.reuse, 0x1 ;  /* 0x000000a811b87211 */ /* 0x080fe200078208ff */
[----:B------:R-:W-:Y:S01]  /*1280*/  IMAD R8, R29, 0x4, R5 ;  /* 0x000000041d087824 */ /* 0x000fe200078e0205 */
[----:B------:R-:W-:Y:S01]  /*1290*/  LEA R182, P2, R18, R168, 0x1 ;  /* 0x000000a812b67211 */ /* 0x000fe200078408ff */
[----:B------:R-:W-:Y:S01]  /*12a0*/  IMAD R25, R42, 0x4, R23 ;  /* 0x000000042a197824 */ /* 0x000fe200078e0217 */
[-C--:B------:R-:W-:Y:S01]  /*12b0*/  LEA.HI.X.SX32 R185, R17, R26.reuse, 0x1, P1 ;  /* 0x0000001a11b97211 */ /* 0x080fe200008f0eff */
[----:B------:R-:W-:Y:S01]  /*12c0*/  IMAD R6, R29, 0x4, R8 ;  /* 0x000000041d067824 */ /* 0x000fe200078e0208 */
[----:B------:R-:W-:Y:S01]  /*12d0*/  LEA.HI.X.SX32 R183, R18, R26, 0x1, P2 ;  /* 0x0000001a12b77211 */ /* 0x000fe200010f0eff */
[----:B------:R-:W-:Y:S01]  /*12e0*/  IMAD R27, R42, 0x4, R25 ;  /* 0x000000042a1b7824 */ /* 0x000fe200078e0219 */
[----:B------:R-:W-:-:S02]  /*12f0*/  LEA R176, P2, R5, R168, 0x1 ;  /* 0x000000a805b07211 */ /* 0x000fc400078408ff */
[----:B------:R-:W-:Y:S02]  /*1300*/  LEA R17, R29, R6, 0x2 ;  /* 0x000000061d117211 */ /* 0x000fe400078e10ff */
[-C--:B------:R-:W-:Y:S02]  /*1310*/  LEA R180, P0, R19, R168.reuse, 0x1 ;  /* 0x000000a813b47211 */ /* 0x080fe400078008ff */
[----:B------:R-:W-:Y:S02]  /*1320*/  LEA R178, P1, R20, R168, 0x1 ;  /* 0x000000a814b27211 */ /* 0x000fe400078208ff */
[-C--:B------:R-:W-:Y:S01]  /*1330*/  LEA.HI.X.SX32 R177, R5, R26.reuse, 0x1, P2 ;  /* 0x0000001a05b17211 */ /* 0x080fe200010f0eff */
[----:B------:R-:W-:Y:S01]  /*1340*/  IMAD R5, R29, 0x4, R17 ;  /* 0x000000041d057824 */ /* 0x000fe200078e0211 */
[----:B------:R-:W-:Y:S02]  /*1350*/  LEA R21, R42, R27, 0x2 ;  /* 0x0000001b2a157211 */ /* 0x000fe400078e10ff */
[----:B------:R-:W-:-:S02]  /*1360*/  LEA.HI.X.SX32 R181, R19, R26, 0x1, P0 ;  /* 0x0000001a13b57211 */ /* 0x000fc400000f0eff */
[----:B------:R-:W-:Y:S01]  /*1370*/  LEA.HI.X.SX32 R179, R20, R26, 0x1, P1 ;  /* 0x0000001a14b37211 */ /* 0x000fe200008f0eff */
[----:B------:R-:W-:Y:S01]  /*1380*/  IMAD R31, R42, 0x4, R21 ;  /* 0x000000042a1f7824 */ /* 0x000fe200078e0215 */
[-C--:B------:R-:W-:Y:S02]  /*1390*/  LEA R174, P0, R8, R168.reuse, 0x1 ;  /* 0x000000a808ae7211 */ /* 0x080fe400078008ff */
[CC--:B------:R-:W-:Y:S02]  /*13a0*/  LEA R172, P1, R6.reuse, R168.reuse, 0x1 ;  /* 0x000000a806ac7211 */ /* 0x0c0fe400078208ff */
[-C--:B------:R-:W-:Y:S02]  /*13b0*/  LEA R170, P2, R17, R168.reuse, 0x1 ;  /* 0x000000a811aa7211 */ /* 0x080fe400078408ff */
[----:B------:R-:W-:Y:S02]  /*13c0*/  LEA R168, P3, R5, R168, 0x1 ;  /* 0x000000a805a87211 */ /* 0x000fe400078608ff */
[----:B------:R-:W-:-:S02]  /*13d0*/  LEA.HI.X.SX32 R173, R6, R26, 0x1, P1 ;  /* 0x0000001a06ad7211 */ /* 0x000fc400008f0eff */
[-C--:B------:R-:W-:Y:S01]  /*13e0*/  LEA.HI.X.SX32 R169, R5, R26.reuse, 0x1, P3 ;  /* 0x0000001a05a97211 */ /* 0x080fe200018f0eff */
[----:B------:R-:W-:Y:S01]  /*13f0*/  IMAD R5, R42, 0x4, R31 ;  /* 0x000000042a057824 */ /* 0x000fe200078e021f */
[-C--:B------:R-:W-:Y:S02]  /*1400*/  LEA.HI.X.SX32 R175, R8, R26.reuse, 0x1, P0 ;  /* 0x0000001a08af7211 */ /* 0x080fe400000f0eff */
[----:B------:R-:W-:Y:S01]  /*1410*/  LEA.HI.X.SX32 R171, R17, R26, 0x1, P2 ;  /* 0x0000001a11ab7211 */ /* 0x000fe200010f0eff */
[----:B------:R-:W-:Y:S01]  /*1420*/  IMAD R6, R42, 0x4, R5 ;  /* 0x000000042a067824 */ /* 0x000fe200078e0205 */
[-C--:B------:R-:W-:Y:S02]  /*1430*/  LEA R164, P1, R22, R160.reuse, 0x1 ;  /* 0x000000a016a47211 */ /* 0x080fe400078208ff */
[-C--:B------:R-:W-:Y:S01]  /*1440*/  LEA R166, P0, R24, R160.reuse, 0x1 ;  /* 0x000000a018a67211 */ /* 0x080fe200078008ff */
[----:B------:R-:W-:Y:S01]  /*1450*/  IMAD R8, R42, 0x4, R6 ;  /* 0x000000042a087824 */ /* 0x000fe200078e0206 */
[----:B------:R-:W-:-:S02]  /*1460*/  LEA R162, P2, R23, R160, 0x1 ;  /* 0x000000a017a27211 */ /* 0x000fc400078408ff */
[----:B------:R-:W-:Y:S01]  /*1470*/  LEA.HI.X.SX32 R165, R22, R50, 0x1, P1 ;  /* 0x0000003216a57211 */ /* 0x000fe200008f0eff */
[----:B------:R-:W-:Y:S01]  /*1480*/  IMAD R17, R42, 0x4, R8 ;  /* 0x000000042a117824 */ /* 0x000fe200078e0208 */
[----:B------:R-:W-:Y:S01]  /*1490*/  LEA R26, P1, R27, R160, 0x1 ;  /* 0x000000a01b1a7211 */ /* 0x000fe200078208ff */
[----:B------:R-:W-:Y:S01]  /*14a0*/  IMAD.MOV.U32 R22, RZ, RZ, -0x800000 ;  /* 0xff800000ff167424 */ /* 0x000fe200078e00ff */
[-C--:B------:R-:W-:Y:S02]  /*14b0*/  LEA.HI.X.SX32 R167, R24, R50.reuse, 0x1, P0 ;  /* 0x0000003218a77211 */ /* 0x080fe400000f0eff */
[C---:B------:R-:W-:Y:S02]  /*14c0*/  LEA R18, R42.reuse, R17, 0x2 ;  /* 0x000000112a127211 */ /* 0x040fe400078e10ff */
[----:B------:R-:W-:Y:S02]  /*14d0*/  LEA.HI.X.SX32 R163, R23, R50, 0x1, P2 ;  /* 0x0000003217a37211 */ /* 0x000fe400010f0eff */
[-C--:B------:R-:W-:Y:S01]  /*14e0*/  LEA R24, P0, R25, R160.reuse, 0x1 ;  /* 0x000000a019187211 */ /* 0x080fe200078008ff */
[----:B------:R-:W-:Y:S01]  /*14f0*/  IMAD R19, R42, 0x4, R18 ;  /* 0x000000042a137824 */ /* 0x000fe200078e0212 */
[----:B------:R-:W-:-:S02]  /*1500*/  LEA R28, P2, R21, R160, 0x1 ;  /* 0x000000a0151c7211 */ /* 0x000fc400078408ff */
[----:B------:R-:W-:Y:S02]  /*1510*/  LEA.HI.X.SX32 R27, R27, R50, 0x1, P1 ;  /* 0x000000321b1b7211 */ /* 0x000fe400008f0eff */
[----:B------:R-:W-:Y:S02]  /*1520*/  LEA R32, P1, R5, R160, 0x1 ;  /* 0x000000a005207211 */ /* 0x000fe400078208ff */
[-C--:B------:R-:W-:Y:S02]  /*1530*/  LEA.HI.X.SX32 R25, R25, R50.reuse, 0x1, P0 ;  /* 0x0000003219197211 */ /* 0x080fe400000f0eff */
[----:B------:R-:W-:Y:S01]  /*1540*/  LEA.HI.X.SX32 R29, R21, R50, 0x1, P2 ;  /* 0x00000032151d7211 */ /* 0x000fe200010f0eff */
[----:B------:R-:W-:Y:S01]  /*1550*/  IMAD.MOV.U32 R21, RZ, RZ, 0x3f800000 ;  /* 0x3f800000ff157424 */ /* 0x000fe200078e00ff */
[-C--:B------:R-:W-:Y:S02]  /*1560*/  LEA R30, P0, R31, R160.reuse, 0x1 ;  /* 0x000000a01f1e7211 */ /* 0x080fe400078008ff */
[----:B------:R-:W-:-:S02]  /*1570*/  LEA R34, P2, R6, R160, 0x1 ;  /* 0x000000a006227211 */ /* 0x000fc400078408ff */
[-C--:B------:R-:W-:Y:S01]  /*1580*/  LEA.HI.X.SX32 R33, R5, R50.reuse, 0x1, P1 ;  /* 0x0000003205217211 */ /* 0x080fe200008f0eff */
[----:B------:R-:W-:Y:S01]  /*1590*/  IMAD R5, R42, 0x4, R19 ;  /* 0x000000042a057824 */ /* 0x000fe200078e0213 */
[-C--:B------:R-:W-:Y:S02]  /*15a0*/  LEA.HI.X.SX32 R31, R31, R50.reuse, 0x1, P0 ;  /* 0x000000321f1f7211 */ /* 0x080fe400000f0eff */
[----:B------:R-:W-:Y:S01]  /*15b0*/  LEA.HI.X.SX32 R35, R6, R50, 0x1, P2 ;  /* 0x0000003206237211 */ /* 0x000fe200010f0eff */
[----:B------:R-:W-:Y:S01]  /*15c0*/  IMAD R6, R42, 0x4, R5 ;  /* 0x000000042a067824 */ /* 0x000fe200078e0205 */
[-C--:B------:R-:W-:Y:S02]  /*15d0*/  LEA R36, P0, R8, R160.reuse, 0x1 ;  /* 0x000000a008247211 */ /* 0x080fe400078008ff */
[-C--:B------:R-:W-:Y:S02]  /*15e0*/  LEA R40, P2, R18, R160.reuse, 0x1 ;  /* 0x000000a012287211 */ /* 0x080fe400078408ff */
[----:B------:R-:W-:-:S02]  /*15f0*/  LEA R38, P1, R17, R160, 0x1 ;  /* 0x000000a011267211 */ /* 0x000fc400078208ff */
[-C--:B------:R-:W-:Y:S01]  /*1600*/  LEA.HI.X.SX32 R37, R8, R50.reuse, 0x1, P0 ;  /* 0x0000003208257211 */ /* 0x080fe200000f0eff */
[----:B------:R-:W-:Y:S01]  /*1610*/  IMAD R8, R42, 0x4, R6 ;  /* 0x000000042a087824 */ /* 0x000fe200078e0206 */
[-C--:B------:R-:W-:Y:S01]  /*1620*/  LEA.HI.X.SX32 R41, R18, R50.reuse, 0x1, P2 ;  /* 0x0000003212297211 */ /* 0x080fe200010f0eff */
[----:B------:R-:W-:Y:S01]  /*1630*/  IMAD R18, R48, 0x90, RZ ;  /* 0x0000009030127824 */ /* 0x000fe200078e02ff */
[----:B------:R-:W-:Y:S01]  /*1640*/  LEA.HI.X.SX32 R39, R17, R50, 0x1, P1 ;  /* 0x0000003211277211 */ /* 0x000fe200008f0eff */
[----:B------:R-:W-:Y:S01]  /*1650*/  IMAD.MOV.U32 R17, RZ, RZ, RZ ;  /* 0x000000ffff117224 */ /* 0x000fe200078e00ff */
[-C--:B------:R-:W-:Y:S01]  /*1660*/  LEA R42, P0, R19, R160.reuse, 0x1 ;  /* 0x000000a0132a7211 */ /* 0x080fe200078008ff */
[----:B------:R-:W-:Y:S01]  /*1670*/  CS2R R48, SRZ ;  /* 0x0000000000307805 */ /* 0x000fe2000001ff00 */
[-C--:B------:R-:W-:Y:S02]  /*1680*/  LEA R44, P1, R5, R160.reuse, 0x1 ;  /* 0x000000a0052c7211 */ /* 0x080fe400078208ff */
[----:B------:R-:W-:-:S02]  /*1690*/  LEA R46, P2, R6, R160, 0x1 ;  /* 0x000000a0062e7211 */ /* 0x000fc400078408ff */
[----:B------:R-:W-:Y:S02]  /*16a0*/  LEA R160, P3, R8, R160, 0x1 ;  /* 0x000000a008a07211 */ /* 0x000fe400078608ff */
[----:B------:R-:W-:Y:S02]  /*16b0*/  LOP3.LUT R18, R18, 0x30, R13, 0x78, !PT ;  /* 0x0000003012127812 */ /* 0x000fe400078e780d */
[-C--:B------:R-:W-:Y:S02]  /*16c0*/  LEA.HI.X.SX32 R43, R19, R50.reuse, 0x1, P0 ;  /* 0x00000032132b7211 */ /* 0x080fe400000f0eff */
[-C--:B------:R-:W-:Y:S01]  /*16d0*/  LEA.HI.X.SX32 R45, R5, R50.reuse, 0x1, P1 ;  /* 0x00000032052d7211 */ /* 0x080fe200008f0eff */
[----:B------:R-:W-:Y:S01]  /*16e0*/  IMAD.MOV.U32 R5, RZ, RZ, RZ ;  /* 0x000000ffff057224 */ /* 0x000fe200078e00ff */
[-C--:B------:R-:W-:Y:S02]  /*16f0*/  LEA.HI.X.SX32 R47, R6, R50.reuse, 0x1, P2 ;  /* 0x00000032062f7211 */ /* 0x080fe400010f0eff */
[----:B------:R-:W-:Y:S01]  /*1700*/  LEA.HI.X.SX32 R161, R8, R50, 0x1, P3 ;  /* 0x0000003208a17211 */ /* 0x000fe200018f0eff */
[----:B------:R-:W-:Y:S01]  /*1710*/  IMAD.MOV.U32 R8, RZ, RZ, 0x3f800000 ;  /* 0x3f800000ff087424 */ /* 0x000fe200078e00ff */
[----:B------:R-:W-:Y:S01]  /*1720*/  MOV R23, 0xff800000 ;  /* 0xff80000000177802 */ /* 0x000fe20000000f00 */
[----:B------:R-:W-:Y:S01]  /*1730*/  CS2R R50, SRZ ;  /* 0x0000000000327805 */ /* 0x000fe2000001ff00 */
[----:B------:R-:W-:-:S02]  /*1740*/  IADD3 R19, R14, 0x8, RZ ;  /* 0x000000080e137810 */ /* 0x000fc40007ffe0ff */
[----:B------:R-:W-:Y:S02]  /*1750*/  LOP3.LUT R20, R15, 0x40, RZ, 0x3c, !PT ;  /* 0x000000400f147812 */ /* 0x000fe400078e3cff */
[----:B------:R-:W-:Y:S02]  /*1760*/  LOP3.LUT R6, R18, 0x40, RZ, 0x3c, !PT ;  /* 0x0000004012067812 */ /* 0x000fe400078e3cff */
.L_x_1:
[----:B------:R-:W-:-:S04]  /*1770*/  IMAD.WIDE R80, R17, 0x2, R198 ;  /* 0x0000000211507825 */ /* 0x000fc800078e02c6 */
[C---:B------:R-:W-:Y:S01]  /*1780*/  IMAD.WIDE R82, R17.reuse, 0x2, R196 ;  /* 0x0000000211527825 */ /* 0x040fe200078e02c4 */
[----:B------:R0:W2:Y:S03]  /*1790*/  LDG.E.U16 R100, [R80.64] ;  /* 0x0000000650647981 */ /* 0x0000a6000c1e1500 */
[C---:B------:R-:W-:Y:S01]  /*17a0*/  IMAD.WIDE R84, R17.reuse, 0x2, R194 ;  /* 0x0000000211547825 */ /* 0x040fe200078e02c2 */
[----:B------:R1:W3:Y:S03]  /*17b0*/  LDG.E.U16 R101, [R82.64] ;  /* 0x0000000652657981 */ /* 0x0002e6000c1e1500 */
[C---:B------:R-:W-:Y:S01]  /*17c0*/  IMAD.WIDE R86, R17.reuse, 0x2, R192 ;  /* 0x0000000211567825 */ /* 0x040fe200078e02c0 */
[----:B------:R4:W5:Y:S03]  /*17d0*/  LDG.E.U16 R102, [R84.64] ;  /* 0x0000000654667981 */ /* 0x000966000c1e1500 */
[C---:B------:R-:W-:Y:S01]  /*17e0*/  IMAD.WIDE R88, R17.reuse, 0x2, R190 ;  /* 0x0000000211587825 */ /* 0x040fe200078e02be */
[----:B------:R1:W3:Y:S03]  /*17f0*/  LDG.E.U16 R103, [R86.64] ;  /* 0x0000000656677981 */ /* 0x0002e6000c1e1500 */
[C---:B------:R-:W-:Y:S01]  /*1800*/  IMAD.WIDE R90, R17.reuse, 0x2, R188 ;  /* 0x00000002115a7825 */ /* 0x040fe200078e02bc */
[----:B------:R1:W3:Y:S03]  /*1810*/  LDG.E.U16 R104, [R88.64] ;  /* 0x0000000658687981 */ /* 0x0002e6000c1e1500 */
[C---:B0-----:R-:W-:Y:S01]  /*1820*/  IMAD.WIDE R80, R17.reuse, 0x2, R186 ;  /* 0x0000000211507825 */ /* 0x041fe200078e02ba */
[----:B------:R0:W3:Y:S03]  /*1830*/  LDG.E.U16 R105, [R90.64] ;  /* 0x000000065a697981 */ /* 0x0000e6000c1e1500 */
[----:B------:R-:W-:-:S02]  /*1840*/  IMAD.WIDE R92, R17, 0x2, R182 ;  /* 0x00000002115c7825 */ /* 0x000fc400078e02b6 */
[----:B------:R-:W3:Y:S02]  /*1850*/  LDG.E.U16 R80, [R80.64] ;  /* 0x0000000650507981 */ /* 0x000ee4000c1e1500 */
[C---:B------:R-:W-:Y:S02]  /*1860*/  IMAD.WIDE R94, R17.reuse, 0x2, R178 ;  /* 0x00000002115e7825 */ /* 0x040fe400078e02b2 */
[----:B------:R-:W3:Y:S02]  /*1870*/  LDG.E.U16 R92, [R92.64] ;  /* 0x000000065c5c7981 */ /* 0x000ee4000c1e1500 */
[C---:B------:R-:W-:Y:S02]  /*1880*/  IMAD.WIDE R96, R17.reuse, 0x2, R174 ;  /* 0x0000000211607825 */ /* 0x040fe400078e02ae */
[----:B------:R-:W3:Y:S02]  /*1890*/  LDG.E.U16 R94, [R94.64] ;  /* 0x000000065e5e7981 */ /* 0x000ee4000c1e1500 */
[----:B------:R-:W-:-:S02]  /*18a0*/  IMAD.WIDE R98, R17, 0x2, R170 ;  /* 0x0000000211627825 */ /* 0x000fc400078e02aa */
[----:B------:R-:W3:Y:S02]  /*18b0*/  LDG.E.U16 R96, [R96.64] ;  /* 0x0000000660607981 */ /* 0x000ee4000c1e1500 */
[C---:B-1----:R-:W-:Y:S02]  /*18c0*/  IMAD.WIDE R82, R17.reuse, 0x2, R184 ;  /* 0x0000000211527825 */ /* 0x042fe400078e02b8 */
[----:B------:R-:W3:Y:S02]  /*18d0*/  LDG.E.U16 R98, [R98.64] ;  /* 0x0000000662627981 */ /* 0x000ee4000c1e1500 */
[C---:B----4-:R-:W-:Y:S02]  /*18e0*/  IMAD.WIDE R84, R17.reuse, 0x2, R180 ;  /* 0x0000000211547825 */ /* 0x050fe400078e02b4 */
[----:B------:R-:W4:Y:S02]  /*18f0*/  LDG.E.U16 R107, [R82.64] ;  /* 0x00000006526b7981 */ /* 0x000f24000c1e1500 */
[----:B------:R-:W-:-:S02]  /*1900*/  IMAD.WIDE R86, R17, 0x2, R176 ;  /* 0x0000000211567825 */ /* 0x000fc400078e02b0 */
[----:B------:R-:W4:Y:S02]  /*1910*/  LDG.E.U16 R109, [R84.64] ;  /* 0x00000006546d7981 */ /* 0x000f24000c1e1500 */
[C---:B------:R-:W-:Y:S02]  /*1920*/  IMAD.WIDE R88, R17.reuse, 0x2, R172 ;  /* 0x0000000211587825 */ /* 0x040fe400078e02ac */
[----:B------:R-:W4:Y:S02]  /*1930*/  LDG.E.U16 R111, [R86.64] ;  /* 0x00000006566f7981 */ /* 0x000f24000c1e1500 */
[----:B0-----:R-:W-:Y:S02]  /*1940*/  IMAD.WIDE R90, R17, 0x2, R168 ;  /* 0x00000002115a7825 */ /* 0x001fe400078e02a8 */
[----:B------:R-:W4:Y:S04]  /*1950*/  LDG.E.U16 R113, [R88.64] ;  /* 0x0000000658717981 */ /* 0x000f28000c1e1500 */
[----:B------:R-:W4:Y:S04]  /*1960*/  LDG.E.U16 R115, [R90.64] ;  /* 0x000000065a737981 */ /* 0x000f28000c1e1500 */
[----:B------:R-:W-:Y:S01]  /*1970*/  BAR.SYNC.DEFER_BLOCKING 0x0 ;  /* 0x0000000000007b1d */ /* 0x000fe20000010000 */
[----:B------:R-:W-:-:S04]  /*1980*/  IMAD.WIDE R206, R5, 0x2, R34 ;  /* 0x0000000205ce7825 */ /* 0x000fc800078e0222 */
[----:B------:R-:W-:-:S04]  /*1990*/  IMAD.WIDE R204, R5, 0x2, R38 ;  /* 0x0000000205cc7825 */ /* 0x000fc800078e0226 */
[----:B------:R-:W-:-:S04]  /*19a0*/  IMAD.WIDE R202, R5, 0x2, R42 ;  /* 0x0000000205ca7825 */ /* 0x000fc800078e022a */
[----:B------:R-:W-:-:S04]  /*19b0*/  IMAD.WIDE R210, R5, 0x2, R46 ;  /* 0x0000000205d27825 */ /* 0x000fc800078e022e */
[----:B------:R-:W-:-:S04]  /*19c0*/  IMAD.WIDE R208, R5, 0x2, R40 ;  /* 0x0000000205d07825 */ /* 0x000fc800078e0228 */
[C---:B------:R-:W-:Y:S01]  /*19d0*/  IMAD.WIDE R212, R5.reuse, 0x2, R160 ;  /* 0x0000000205d47825 */ /* 0x040fe200078e02a0 */
[----:B--2---:R-:W-:Y:S04]  /*19e0*/  STS.U16 [R15+0x4000], R100 ;  /* 0x004000640f007388 */ /* 0x004fe80000000400 */
[----:B-----5:R-:W-:Y:S04]  /*19f0*/  STS.U16 [R15+0x4400], R102 ;  /* 0x004400660f007388 */ /* 0x020fe80000000400 */
[----:B---3--:R-:W-:Y:S04]  /*1a00*/  STS.U16 [R15+0x4800], R104 ;  /* 0x004800680f007388 */ /* 0x008fe80000000400 */
        /* <DEDUP_REMOVED lines=8> */
[----:B----4-:R-:W-:Y:S04]  /*1a90*/  STS.U16 [R20+0x4e00], R107 ;  /* 0x004e006b14007388 */ /* 0x010fe80000000400 */
[----:B------:R-:W-:Y:S04]  /*1aa0*/  STS.U16 [R20+0x5200], R109 ;  /* 0x0052006d14007388 */ /* 0x000fe80000000400 */
[----:B------:R-:W-:Y:S04]  /*1ab0*/  STS.U16 [R20+0x5600], R111 ;  /* 0x0056006f14007388 */ /* 0x000fe80000000400 */
[----:B------:R-:W-:Y:S04]  /*1ac0*/  STS.U16 [R20+0x5a00], R113 ;  /* 0x005a007114007388 */ /* 0x000fe80000000400 */
[----:B------:R-:W-:Y:S04]  /*1ad0*/  STS.U16 [R20+0x5e00], R115 ;  /* 0x005e007314007388 */ /* 0x000fe80000000400 */
[----:B------:R-:W-:Y:S06]  /*1ae0*/  BAR.SYNC.DEFER_BLOCKING 0x0 ;  /* 0x0000000000007b1d */ /* 0x000fec0000010000 */
[----:B------:R-:W-:Y:S04]  /*1af0*/  LDSM.16.MT88.4 R152, [R16] ;  /* 0x000000001098783b */ /* 0x000fe80000004200 */
[----:B------:R-:W0:Y:S04]  /*1b00*/  LDSM.16.M88.4 R84, [R18+0x4400] ;  /* 0x004400001254783b */ /* 0x000e280000000200 */
[----:B------:R-:W1:Y:S04]  /*1b10*/  LDSM.16.M88.4 R80, [R18+0x4000] ;  /* 0x004000001250783b */ /* 0x000e680000000200 */
[----:B------:R-:W2:Y:S04]  /*1b20*/  LDSM.16.M88.4 R88, [R18+0x4800] ;  /* 0x004800001258783b */ /* 0x000ea80000000200 */
[----:B------:R-:W3:Y:S04]  /*1b30*/  LDSM.16.M88.4 R92, [R18+0x4c00] ;  /* 0x004c0000125c783b */ /* 0x000ee80000000200 */
[----:B------:R-:W4:Y:S04]  /*1b40*/  LDSM.16.M88.4 R96, [R18+0x5000] ;  /* 0x005000001260783b */ /* 0x000f280000000200 */
[----:B------:R-:W3:Y:S04]  /*1b50*/  LDSM.16.MT88.4 R112, [R16+0x1000] ;  /* 0x001000001070783b */ /* 0x000ee80000004200 */
[----:B------:R-:W3:Y:S04]  /*1b60*/  LDSM.16.M88.4 R100, [R18+0x5400] ;  /* 0x005400001264783b */ /* 0x000ee80000000200 */
[----:B------:R-:W4:Y:S04]  /*1b70*/  LDSM.16.M88.4 R104, [R18+0x5800] ;  /* 0x005800001268783b */ /* 0x000f280000000200 */
[----:B------:R-:W4:Y:S04]  /*1b80*/  LDSM.16.M88.4 R108, [R18+0x5c00] ;  /* 0x005c0000126c783b */ /* 0x000f280000000200 */
[----:B------:R-:W-:Y:S01]  /*1b90*/  LDSM.16.MT88.4 R132, [R16+0x2000] ;  /* 0x002000001084783b */ /* 0x000fe20000004200 */
[C---:B0-----:R-:W-:Y:S03]  /*1ba0*/  HMMA.16816.F32 R120, R152.reuse, R84, RZ ;  /* 0x000000549878723c */ /* 0x041fe600000018ff */
[----:B------:R-:W0:Y:S04]  /*1bb0*/  LDSM.16.M88.4 R140, [R6+0x4000] ;  /* 0x00400000068c783b */ /* 0x000e280000000200 */
[----:B------:R-:W0:Y:S01]  /*1bc0*/  LDSM.16.M88.4 R156, [R6+0x4400] ;  /* 0x00440000069c783b */ /* 0x000e220000000200 */
[C---:B-1----:R-:W-:Y:S03]  /*1bd0*/  HMMA.16816.F32 R116, R152.reuse, R80, RZ ;  /* 0x000000509874723c */ /* 0x042fe600000018ff */
[----:B------:R-:W5:Y:S04]  /*1be0*/  LDG.E.U16 R206, [R206.64] ;  /* 0x00000006cece7981 */ /* 0x000f68000c1e1500 */
[----:B------:R-:W5:Y:S01]  /*1bf0*/  LDG.E.U16 R204, [R204.64] ;  /* 0x00000006cccc7981 */ /* 0x000f62000c1e1500 */
[C---:B--2---:R-:W-:Y:S03]  /*1c00*/  HMMA.16816.F32 R124, R152.reuse, R88, RZ ;  /* 0x00000058987c723c */ /* 0x044fe600000018ff */
[----:B------:R-:W2:Y:S04]  /*1c10*/  LDG.E.U16 R202, [R202.64] ;  /* 0x00000006caca7981 */ /* 0x000ea8000c1e1500 */
[----:B------:R-:W2:Y:S01]  /*1c20*/  LDG.E.U16 R200, [R210.64] ;  /* 0x00000006d2c87981 */ /* 0x000ea2000c1e1500 */
[C---:B---3--:R-:W-:Y:S08]  /*1c30*/  HMMA.16816.F32 R128, R152.reuse, R92, RZ ;  /* 0x0000005c9880723c */ /* 0x048ff000000018ff */
[----:B----4-:R-:W-:Y:S08]  /*1c40*/  HMMA.16816.F32 R136, R152, R96, RZ ;  /* 0x000000609888723c */ /* 0x010ff000000018ff */
[C---:B------:R-:W-:Y:S01]  /*1c50*/  HMMA.16816.F32 R120, R112.reuse, R86, R120 ;  /* 0x000000567078723c */ /* 0x040fe20000001878 */
[----:B------:R-:W1:Y:S07]  /*1c60*/  LDSM.16.M88.4 R84, [R6+0x4c00] ;  /* 0x004c00000654783b */ /* 0x000e6e0000000200 */
[C---:B------:R-:W-:Y:S01]  /*1c70*/  HMMA.16816.F32 R116, R112.reuse, R82, R116 ;  /* 0x000000527074723c */ /* 0x040fe20000001874 */
[----:B------:R-:W3:Y:S07]  /*1c80*/  LDSM.16.M88.4 R80, [R6+0x4800] ;  /* 0x004800000650783b */ /* 0x000eee0000000200 */
[----:B------:R-:W-:Y:S01]  /*1c90*/  HMMA.16816.F32 R124, R112, R90, R124 ;  /* 0x0000005a707c723c */ /* 0x000fe2000000187c */
[----:B------:R-:W4:Y:S07]  /*1ca0*/  LDSM.16.M88.4 R88, [R6+0x5000] ;  /* 0x005000000658783b */ /* 0x000f2e0000000200 */
[C---:B------:R-:W-:Y:S08]  /*1cb0*/  HMMA.16816.F32 R144, R152.reuse, R100, RZ ;  /* 0x000000649890723c */ /* 0x040ff000000018ff */
[C---:B------:R-:W-:Y:S08]  /*1cc0*/  HMMA.16816.F32 R148, R152.reuse, R104, RZ ;  /* 0x000000689894723c */ /* 0x040ff000000018ff */
[----:B------:R-:W-:Y:S08]  /*1cd0*/  HMMA.16816.F32 R152, R152, R108, RZ ;  /* 0x0000006c9898723c */ /* 0x000ff000000018ff */
[C---:B------:R-:W-:Y:S08]  /*1ce0*/  HMMA.16816.F32 R128, R112.reuse, R94, R128 ;  /* 0x0000005e7080723c */ /* 0x040ff00000001880 */
[----:B------:R-:W-:Y:S01]  /*1cf0*/  HMMA.16816.F32 R136, R112, R98, R136 ;  /* 0x000000627088723c */ /* 0x000fe20000001888 */
[C---:B------:R-:W-:Y:S01]  /*1d00*/  IMAD.WIDE R92, R5.reuse, 0x2, R166 ;  /* 0x00000002055c7825 */ /* 0x040fe200078e02a6 */
[----:B------:R-:W-:Y:S06]  /*1d10*/  LDSM.16.M88.4 R96, [R6+0x5800] ;  /* 0x005800000660783b */ /* 0x000fec0000000200 */
[----:B0-----:R-:W-:Y:S01]  /*1d20*/  HMMA.16816.F32 R116, R132, R140, R116 ;  /* 0x0000008c8474723c */ /* 0x001fe20000001874 */
[C---:B------:R-:W-:Y:S01]  /*1d30*/  IMAD.WIDE R94, R5.reuse, 0x2, R164 ;  /* 0x00000002055e7825 */ /* 0x040fe200078e02a4 */
[----:B------:R0:W2:Y:S03]  /*1d40*/  LDG.E.U16 R108, [R92.64] ;  /* 0x000000065c6c7981 */ /* 0x0000a6000c1e1500 */
[C---:B------:R-:W-:Y:S01]  /*1d50*/  IMAD.WIDE R104, R5.reuse, 0x2, R24 ;  /* 0x0000000205687825 */ /* 0x040fe200078e0218 */
[----:B------:R0:W2:Y:S03]  /*1d60*/  LDG.E.U16 R109, [R94.64] ;  /* 0x000000065e6d7981 */ /* 0x0000a6000c1e1500 */
[C---:B------:R-:W-:Y:S01]  /*1d70*/  IMAD.WIDE R140, R5.reuse, 0x2, R30 ;  /* 0x00000002058c7825 */ /* 0x040fe200078e021e */
[C---:B------:R-:W-:Y:S01]  /*1d80*/  HMMA.16816.F32 R144, R112.reuse, R102, R144 ;  /* 0x000000667090723c */ /* 0x040fe20000001890 */
[----:B------:R-:W-:Y:S04]  /*1d90*/  LDSM.16.M88.4 R100, [R6+0x5400] ;  /* 0x005400000664783b */ /* 0x000fe80000000200 */
[----:B0-----:R-:W0:Y:S03]  /*1da0*/  LDSM.16.MT88.4 R92, [R16+0x3000] ;  /* 0x00300000105c783b */ /* 0x001e260000004200 */
[C---:B------:R-:W-:Y:S08]  /*1db0*/  HMMA.16816.F32 R148, R112.reuse, R106, R148 ;  /* 0x0000006a7094723c */ /* 0x040ff00000001894 */
[----:B------:R-:W-:Y:S01]  /*1dc0*/  HMMA.16816.F32 R152, R112, R110, R152 ;  /* 0x0000006e7098723c */ /* 0x000fe20000001898 */
[----:B------:R1:W2:Y:S01]  /*1dd0*/  LDG.E.U16 R110, [R140.64] ;  /* 0x000000068c6e7981 */ /* 0x0002a2000c1e1500 */
[----:B------:R-:W-:-:S03]  /*1de0*/  IMAD.WIDE R106, R5, 0x2, R28 ;  /* 0x00000002056a7825 */ /* 0x000fc600078e021c */
[----:B------:R3:W2:Y:S02]  /*1df0*/  LDG.E.U16 R113, [R104.64] ;  /* 0x0000000668717981 */ /* 0x0006a4000c1e1500 */
[C---:B------:R-:W-:Y:S01]  /*1e00*/  IMAD.WIDE R114, R5.reuse, 0x2, R26 ;  /* 0x0000000205727825 */ /* 0x040fe200078e021a */
[C---:B------:R-:W-:Y:S01]  /*1e10*/  HMMA.16816.F32 R120, R132.reuse, R156, R120 ;  /* 0x0000009c8478723c */ /* 0x040fe20000001878 */
[----:B------:R3:W2:Y:S02]  /*1e20*/  LDG.E.U16 R111, [R106.64] ;  /* 0x000000066a6f7981 */ /* 0x0006a4000c1e1500 */
[C---:B-1----:R-:W-:Y:S02]  /*1e30*/  IMAD.WIDE R140, R5.reuse, 0x2, R36 ;  /* 0x00000002058c7825 */ /* 0x042fe400078e0224 */
[----:B------:R1:W2:Y:S02]  /*1e40*/  LDG.E.U16 R114, [R114.64] ;  /* 0x0000000672727981 */ /* 0x0002a4000c1e1500 */
[C---:B------:R-:W-:Y:S01]  /*1e50*/  IMAD.WIDE R156, R5.reuse, 0x2, R162 ;  /* 0x00000002059c7825 */ /* 0x040fe200078e02a2 */
[C---:B------:R-:W-:Y:S01]  /*1e60*/  HMMA.16816.F32 R128, R132.reuse, R84, R128 ;  /* 0x000000548480723c */ /* 0x040fe20000001880 */
[----:B------:R0:W2:Y:S04]  /*1e70*/  LDG.E.U16 R201, [R140.64] ;  /* 0x000000068cc97981 */ /* 0x0000a8000c1e1500 */
[----:B------:R0:W2:Y:S02]  /*1e80*/  LDG.E.U16 R156, [R156.64] ;  /* 0x000000069c9c7981 */ /* 0x0000a4000c1e1500 */
[C---:B------:R-:W-:Y:S01]  /*1e90*/  IMAD.WIDE R84, R5.reuse, 0x2, R44 ;  /* 0x0000000205547825 */ /* 0x040fe200078e022c */
[C---:B---3--:R-:W-:Y:S01]  /*1ea0*/  HMMA.16816.F32 R124, R132.reuse, R80, R124 ;  /* 0x00000050847c723c */ /* 0x048fe2000000187c */
[----:B------:R-:W3:Y:S04]  /*1eb0*/  LDSM.16.M88.4 R104, [R6+0x5c00] ;  /* 0x005c00000668783b */ /* 0x000ee80000000200 */
[----:B------:R3:W2:Y:S02]  /*1ec0*/  LDG.E.U16 R85, [R84.64] ;  /* 0x0000000654557981 */ /* 0x0006a4000c1e1500 */
[----:B------:R-:W-:Y:S01]  /*1ed0*/  IMAD.WIDE R80, R5, 0x2, R32 ;  /* 0x0000000205507825 */ /* 0x000fe200078e0220 */
[----:B----4-:R-:W-:Y:S01]  /*1ee0*/  HMMA.16816.F32 R136, R132, R88, R136 ;  /* 0x000000588488723c */ /* 0x010fe20000001888 */
[----:B0-----:R-:W4:Y:S04]  /*1ef0*/  LDG.E.U16 R157, [R208.64] ;  /* 0x00000006d09d7981 */ /* 0x001f28000c1e1500 */
[----:B-1----:R0:W2:Y:S04]  /*1f00*/  LDG.E.U16 R115, [R80.64] ;  /* 0x0000000650737981 */ /* 0x0020a8000c1e1500 */
[----:B------:R-:W2:Y:S01]  /*1f10*/  LDG.E.U16 R89, [R212.64] ;  /* 0x00000006d4597981 */ /* 0x000ea2000c1e1500 */
[C---:B------:R-:W-:Y:S03]  /*1f20*/  HMMA.16816.F32 R120, R92.reuse, R158, R120 ;  /* 0x0000009e5c78723c */ /* 0x040fe60000001878 */
[----:B------:R-:W-:Y:S05]  /*1f30*/  BAR.SYNC.DEFER_BLOCKING 0x0 ;  /* 0x0000000000007b1d */ /* 0x000fea0000010000 */
[----:B------:R-:W-:Y:S01]  /*1f40*/  HMMA.16816.F32 R124, R92, R82, R124 ;  /* 0x000000525c7c723c */ /* 0x000fe2000000187c */
[----:B0-----:R-:W-:-:S07]  /*1f50*/  LEA R81, P0, R12, UR4, 0x1 ;  /* 0x000000040c517c11 */ /* 0x001fce000f8008ff */
[----:B------:R-:W-:Y:S01]  /*1f60*/  HMMA.16816.F32 R144, R132, R100, R144 ;  /* 0x000000648490723c */ /* 0x000fe20000001890 */
[C---:B------:R-:W-:Y:S01]  /*1f70*/  IADD3 R82, P3, R81.reuse, 0x10, RZ ;  /* 0x0000001051527810 */ /* 0x040fe20007f7e0ff */
[----:B------:R-:W-:Y:S01]  /*1f80*/  IMAD.X R80, RZ, RZ, UR5, P0 ;  /* 0x00000005ff507e24 */ /* 0x000fe200080e06ff */
[----:B------:R-:W-:Y:S02]  /*1f90*/  IADD3 R88, P4, R81, 0x9, RZ ;  /* 0x0000000951587810 */ /* 0x000fe40007f9e0ff */
[CC--:B------:R-:W-:Y:S02]  /*1fa0*/  ISETP.GT.U32.AND P6, PT, R82.reuse, R14.reuse, PT ;  /* 0x0000000e5200720c */ /* 0x0c0fe40003fc4070 */
[-C--:B------:R-:W-:Y:S01]  /*1fb0*/  ISETP.GT.U32.AND P1, PT, R82, R19.reuse, PT ;  /* 0x000000135200720c */ /* 0x080fe20003f24070 */
[----:B------:R-:W-:Y:S01]  /*1fc0*/  HMMA.16816.F32 R128, R92, R86, R128 ;  /* 0x000000565c80723c */ /* 0x000fe20000001880 */
[C---:B------:R-:W-:Y:S02]  /*1fd0*/  ISETP.GT.U32.AND P2, PT, R88.reuse, R14, PT ;  /* 0x0000000e5800720c */ /* 0x040fe40003f44070 */
[----:B------:R-:W-:-:S02]  /*1fe0*/  ISETP.GT.U32.AND P0, PT, R88, R19, PT ;  /* 0x000000135800720c */ /* 0x000fc40003f04070 */
[----:B------:R-:W-:Y:S01]  /*1ff0*/  IADD3.X R82, RZ, R80, RZ, P4, !PT ;  /* 0x00000050ff527210 */ /* 0x000fe200027fe4ff */
[----:B------:R-:W-:Y:S02]  /*2000*/  FMUL R101, R121, c[0x0][0x188] ;  /* 0x0000620079657a20 */ /* 0x000fe40000400000 */
[----:B---3--:R-:W-:Y:S01]  /*2010*/  FMUL R84, R123, c[0x0][0x188] ;  /* 0x000062007b547a20 */ /* 0x008fe20000400000 */
[C---:B------:R-:W-:Y:S02]  /*2020*/  ISETP.GT.U32.AND.EX P2, PT, R82.reuse, RZ, PT, P2 ;  /* 0x000000ff5200720c */ /* 0x040fe40003f44120 */
[----:B------:R-:W-:Y:S01]  /*2030*/  ISETP.GT.U32.AND.EX P0, PT, R82, RZ, PT, P0 ;  /* 0x000000ff5200720c */ /* 0x000fe20003f04100 */
[----:B------:R-:W-:Y:S01]  /*2040*/  IMAD.X R86, RZ, RZ, R80, P3 ;  /* 0x000000ffff567224 */ /* 0x000fe200018e0650 */
[----:B------:R-:W-:Y:S01]  /*2050*/  IADD3 R83, P4, R81, 0x11, RZ ;  /* 0x0000001151537810 */ /* 0x000fe20007f9e0ff */
[----:B------:R-:W-:Y:S01]  /*2060*/  HMMA.16816.F32 R148, R132, R96, R148 ;  /* 0x000000608494723c */ /* 0x000fe20000001894 */
[----:B------:R-:W-:-:S02]  /*2070*/  FSEL R101, R101, -INF , !P2 ;  /* 0xff80000065657808 */ /* 0x000fc40005000000 */
[----:B------:R-:W-:Y:S01]  /*2080*/  FSEL R84, R84, -INF , !P0 ;  /* 0xff80000054547808 */ /* 0x000fe20004000000 */
[----:B------:R-:W-:Y:S01]  /*2090*/  FMUL R112, R126, c[0x0][0x188] ;  /* 0x000062007e707a20 */ /* 0x000fe20000400000 */
[CC--:B------:R-:W-:Y:S02]  /*20a0*/  ISETP.GT.U32.AND P2, PT, R83.reuse, R14.reuse, PT ;  /* 0x0000000e5300720c */ /* 0x0c0fe40003f44070 */
[-C--:B------:R-:W-:Y:S01]  /*20b0*/  ISETP.GT.U32.AND P0, PT, R83, R19.reuse, PT ;  /* 0x000000135300720c */ /* 0x080fe20003f04070 */
[----:B------:R-:W-:Y:S01]  /*20c0*/  IMAD.X R83, RZ, RZ, R80, P4 ;  /* 0x000000ffff537224 */ /* 0x000fe200020e0650 */
[----:B------:R-:W-:Y:S01]  /*20d0*/  IADD3 R82, P5, R81, 0x18, RZ ;  /* 0x0000001851527810 */ /* 0x000fe20007fbe0ff */
[----:B------:R-:W-:Y:S01]  /*20e0*/  FMUL R97, R124, c[0x0][0x188] ;  /* 0x000062007c617a20 */ /* 0x000fe20000400000 */
[C---:B------:R-:W-:Y:S01]  /*20f0*/  ISETP.GT.U32.AND.EX P6, PT, R86.reuse, RZ, PT, P6 ;  /* 0x000000ff5600720c */ /* 0x040fe20003fc4160 */
[----:B------:R-:W-:Y:S01]  /*2100*/  HMMA.16816.F32 R144, R92, R102, R144 ;  /* 0x000000665c90723c */ /* 0x000fe20000001890 */
[----:B------:R-:W-:Y:S01]  /*2110*/  ISETP.GT.U32.AND.EX P1, PT, R86, RZ, PT, P1 ;  /* 0x000000ff5600720c */ /* 0x000fe20003f24110 */
[----:B------:R-:W-:Y:S01]  /*2120*/  FMUL R87, R125, c[0x0][0x188] ;  /* 0x000062007d577a20 */ /* 0x000fe20000400000 */
[C---:B------:R-:W-:Y:S01]  /*2130*/  ISETP.GT.U32.AND P3, PT, R82.reuse, R14, PT ;  /* 0x0000000e5200720c */ /* 0x040fe20003f64070 */
[----:B------:R-:W-:Y:S01]  /*2140*/  FMUL R127, R127, c[0x0][0x188] ;  /* 0x000062007f7f7a20 */ /* 0x000fe20000400000 */
[----:B------:R-:W-:-:S02]  /*2150*/  ISETP.GT.U32.AND P4, PT, R82, R19, PT ;  /* 0x000000135200720c */ /* 0x000fc40003f84070 */
[C---:B------:R-:W-:Y:S02]  /*2160*/  ISETP.GT.U32.AND.EX P2, PT, R83.reuse, RZ, PT, P2 ;  /* 0x000000ff5300720c */ /* 0x040fe40003f44120 */
[----:B------:R-:W-:Y:S02]  /*2170*/  ISETP.GT.U32.AND.EX P0, PT, R83, RZ, PT, P0 ;  /* 0x000000ff5300720c */ /* 0x000fe40003f04100 */
[----:B------:R-:W-:Y:S02]  /*2180*/  FSEL R97, R97, -INF , !P6 ;  /* 0xff80000061617808 */ /* 0x000fe40007000000 */
[----:B------:R-:W-:Y:S02]  /*2190*/  FSEL R112, R112, -INF , !P1 ;  /* 0xff80000070707808 */ /* 0x000fe40004800000 */
[C---:B------:R-:W-:Y:S02]  /*21a0*/  IADD3 R82, P6, R81.reuse, 0x19, RZ ;  /* 0x0000001951527810 */ /* 0x040fe40007fde0ff */
[----:B------:R-:W-:Y:S01]  /*21b0*/  IADD3 R83, P1, R81, 0x8, RZ ;  /* 0x0000000851537810 */ /* 0x000fe20007f3e0ff */
[----:B------:R-:W-:Y:S01]  /*21c0*/  HMMA.16816.F32 R136, R92, R90, R136 ;  /* 0x0000005a5c88723c */ /* 0x000fe20000001888 */
[----:B------:R-:W-:Y:S01]  /*21d0*/  IMAD.X R86, RZ, RZ, R80, P5 ;  /* 0x000000ffff567224 */ /* 0x000fe200028e0650 */
[----:B------:R-:W-:-:S02]  /*21e0*/  FSEL R87, R87, -INF , !P2 ;  /* 0xff80000057577808 */ /* 0x000fc40005000000 */
[-C--:B------:R-:W-:Y:S01]  /*21f0*/  ISETP.GT.U32.AND P5, PT, R83, R14.reuse, PT ;  /* 0x0000000e5300720c */ /* 0x080fe20003fa4070 */
[----:B------:R-:W-:Y:S01]  /*2200*/  IMAD.X R83, RZ, RZ, R80, P6 ;  /* 0x000000ffff537224 */ /* 0x000fe200030e0650 */
[----:B------:R-:W-:Y:S02]  /*2210*/  ISETP.GT.U32.AND P2, PT, R82, R14, PT ;  /* 0x0000000e5200720c */ /* 0x000fe40003f44070 */
[----:B------:R-:W-:Y:S01]  /*2220*/  HMMA.16816.F32 R152, R132, R104, R152 ;  /* 0x000000688498723c */ /* 0x000fe20000001898 */
[----:B------:R-:W-:Y:S01]  /*2230*/  FMUL R130, R130, c[0x0][0x188] ;  /* 0x0000620082827a20 */ /* 0x000fe20000400000 */
[----:B------:R-:W-:Y:S01]  /*2240*/  ISETP.GT.U32.AND.EX P4, PT, R86, RZ, PT, P4 ;  /* 0x000000ff5600720c */ /* 0x000fe20003f84140 */
[----:B------:R-:W-:-:S04]  /*2250*/  FMUL R91, R129, c[0x0][0x188] ;  /* 0x00006200815b7a20 */ /* 0x000fc80000400000 */
[----:B------:R-:W-:Y:S01]  /*2260*/  FSEL R134, R127, -INF , !P0 ;  /* 0xff8000007f867808 */ /* 0x000fe20004000000 */
[C---:B------:R-:W-:Y:S01]  /*2270*/  HMMA.16816.F32 R116, R92.reuse, R142, R116 ;  /* 0x0000008e5c74723c */ /* 0x040fe20000001874 */
[----:B------:R-:W-:Y:S02]  /*2280*/  ISETP.GT.U32.AND P0, PT, R82, R19, PT ;  /* 0x000000135200720c */ /* 0x000fe40003f04070 */
[C---:B------:R-:W-:Y:S02]  /*2290*/  ISETP.GT.U32.AND.EX P2, PT, R83.reuse, RZ, PT, P2 ;  /* 0x000000ff5300720c */ /* 0x040fe40003f44120 */
[----:B------:R-:W-:Y:S02]  /*22a0*/  ISETP.GT.U32.AND.EX P0, PT, R83, RZ, PT, P0 ;  /* 0x000000ff5300720c */ /* 0x000fe40003f04100 */
[----:B------:R-:W-:Y:S01]  /*22b0*/  LOP3.LUT R83, R81, 0x28, RZ, 0xfc, !PT ;  /* 0x0000002851537812 */ /* 0x000fe200078efcff */
[----:B------:R-:W-:Y:S01]  /*22c0*/  HMMA.16816.F32 R148, R92, R98, R148 ;  /* 0x000000625c94723c */ /* 0x000fe20000001894 */
[----:B------:R-:W-:-:S02]  /*22d0*/  FSEL R158, R130, -INF , !P4 ;  /* 0xff800000829e7808 */ /* 0x000fc40006000000 */
[----:B------:R-:W-:Y:S01]  /*22e0*/  FSEL R91, R91, -INF , !P2 ;  /* 0xff8000005b5b7808 */ /* 0x000fe20005000000 */
[----:B------:R-:W-:Y:S01]  /*22f0*/  FMUL R128, R128, c[0x0][0x188] ;  /* 0x0000620080807a20 */ /* 0x000fe20000400000 */
[C---:B------:R-:W-:Y:S02]  /*2300*/  ISETP.GT.U32.AND P4, PT, R83.reuse, R19, PT ;  /* 0x000000135300720c */ /* 0x040fe40003f84070 */
[----:B------:R-:W-:Y:S01]  /*2310*/  ISETP.GT.U32.AND P2, PT, R83, R14, PT ;  /* 0x0000000e5300720c */ /* 0x000fe20003f44070 */
[----:B------:R-:W-:Y:S01]  /*2320*/  IMAD.X R83, RZ, RZ, R80, P1 ;  /* 0x000000ffff537224 */ /* 0x000fe200008e0650 */
[----:B------:R-:W-:Y:S02]  /*2330*/  ISETP.GT.U32.AND.EX P3, PT, R86, RZ, PT, P3 ;  /* 0x000000ff5600720c */ /* 0x000fe40003f64130 */
[----:B------:R-:W-:Y:S01]  /*2340*/  LOP3.LUT R82, R81, 0x21, RZ, 0xfc, !PT ;  /* 0x0000002151527812 */ /* 0x000fe200078efcff */
[----:B------:R-:W-:Y:S01]  /*2350*/  FMUL R99, R120, c[0x0][0x188] ;  /* 0x0000620078637a20 */ /* 0x000fe20000400000 */
[----:B------:R-:W-:Y:S01]  /*2360*/  FSEL R159, R128, -INF , !P3 ;  /* 0xff800000809f7808 */ /* 0x000fe20005800000 */
[----:B------:R-:W-:Y:S01]  /*2370*/  FMUL R133, R144, c[0x0][0x188] ;  /* 0x0000620090857a20 */ /* 0x000fe20000400000 */
[----:B------:R-:W-:Y:S01]  /*2380*/  ISETP.GT.U32.AND.EX P5, PT, R83, RZ, PT, P5 ;  /* 0x000000ff5300720c */ /* 0x000fe20003fa4150 */
[----:B------:R-:W-:Y:S01]  /*2390*/  FMUL R131, R131, c[0x0][0x188] ;  /* 0x0000620083837a20 */ /* 0x000fe20000400000 */
[----:B------:R-:W-:-:S02]  /*23a0*/  ISETP.GT.U32.AND.EX P2, PT, R80, RZ, PT, P2 ;  /* 0x000000ff5000720c */ /* 0x000fc40003f44120 */
[C---:B------:R-:W-:Y:S02]  /*23b0*/  ISETP.GT.U32.AND P6, PT, R82.reuse, R19, PT ;  /* 0x000000135200720c */ /* 0x040fe40003fc4070 */
[----:B------:R-:W-:Y:S02]  /*23c0*/  ISETP.GT.U32.AND P3, PT, R82, R14, PT ;  /* 0x0000000e5200720c */ /* 0x000fe40003f64070 */
[----:B------:R-:W-:Y:S01]  /*23d0*/  LOP3.LUT R82, R81, 0x29, RZ, 0xfc, !PT ;  /* 0x0000002951527812 */ /* 0x000fe200078efcff */
[----:B------:R-:W-:Y:S01]  /*23e0*/  FMUL R137, R137, c[0x0][0x188] ;  /* 0x0000620089897a20 */ /* 0x000fe20000400000 */
[----:B------:R-:W-:Y:S01]  /*23f0*/  FSEL R99, R99, -INF , !P5 ;  /* 0xff80000063637808 */ /* 0x000fe20006800000 */
[----:B------:R-:W-:Y:S01]  /*2400*/  FMUL R130, R139, c[0x0][0x188] ;  /* 0x000062008b827a20 */ /* 0x000fe20000400000 */
[----:B------:R-:W-:Y:S02]  /*2410*/  FSEL R133, R133, -INF , !P2 ;  /* 0xff80000085857808 */ /* 0x000fe40005000000 */
[----:B------:R-:W-:-:S02]  /*2420*/  FSEL R140, R131, -INF , !P0 ;  /* 0xff800000838c7808 */ /* 0x000fc40004000000 */
[CC--:B------:R-:W-:Y:S02]  /*2430*/  ISETP.GE.U32.AND P5, PT, R81.reuse, R14.reuse, PT ;  /* 0x0000000e5100720c */ /* 0x0c0fe40003fa6070 */
[-C--:B------:R-:W-:Y:S02]  /*2440*/  ISETP.GT.U32.AND P2, PT, R81, R14.reuse, PT ;  /* 0x0000000e5100720c */ /* 0x080fe40003f44070 */
[C---:B------:R-:W-:Y:S02]  /*2450*/  ISETP.GT.U32.AND P0, PT, R82.reuse, R19, PT ;  /* 0x000000135200720c */ /* 0x040fe40003f04070 */
[----:B------:R-:W-:Y:S02]  /*2460*/  ISETP.GT.U32.AND P1, PT, R82, R14, PT ;  /* 0x0000000e5200720c */ /* 0x000fe40003f24070 */
[C---:B------:R-:W-:Y:S02]  /*2470*/  ISETP.GT.U32.AND.EX P6, PT, R80.reuse, RZ, PT, P6 ;  /* 0x000000ff5000720c */ /* 0x040fe40003fc4160 */
[----:B------:R-:W-:Y:S01]  /*2480*/  ISETP.GT.U32.AND.EX P3, PT, R80, RZ, PT, P3 ;  /* 0x000000ff5000720c */ /* 0x000fe20003f64130 */
[----:B------:R-:W-:Y:S01]  /*2490*/  FMUL R103, R117, c[0x0][0x188] ;  /* 0x0000620075677a20 */ /* 0x000fe20000400000 */
[----:B------:R-:W-:Y:S01]  /*24a0*/  LOP3.LUT R82, R81, 0x30, RZ, 0xfc, !PT ;  /* 0x0000003051527812 */ /* 0x000fe200078efcff */
[----:B------:R-:W-:Y:S01]  /*24b0*/  FMUL R116, R116, c[0x0][0x188] ;  /* 0x0000620074747a20 */ /* 0x000fe20000400000 */
[C---:B------:R-:W-:Y:S01]  /*24c0*/  ISETP.GE.U32.AND.EX P5, PT, R80.reuse, RZ, PT, P5 ;  /* 0x000000ff5000720c */ /* 0x040fe20003fa6150 */
[----:B------:R-:W-:Y:S01]  /*24d0*/  FMUL R131, R145, c[0x0][0x188] ;  /* 0x0000620091837a20 */ /* 0x000fe20000400000 */
[----:B------:R-:W-:-:S02]  /*24e0*/  ISETP.GT.U32.AND.EX P2, PT, R80, RZ, PT, P2 ;  /* 0x000000ff5000720c */ /* 0x000fc40003f44120 */
[----:B------:R-:W-:Y:S02]  /*24f0*/  FSEL R139, R137, -INF , !P3 ;  /* 0xff800000898b7808 */ /* 0x000fe40005800000 */
[----:B------:R-:W-:Y:S02]  /*2500*/  FSEL R130, R130, -INF , !P6 ;  /* 0xff80000082827808 */ /* 0x000fe40007000000 */
[C---:B------:R-:W-:Y:S02]  /*2510*/  ISETP.GT.U32.AND P3, PT, R82.reuse, R19, PT ;  /* 0x000000135200720c */ /* 0x040fe40003f64070 */
[----:B------:R-:W-:Y:S02]  /*2520*/  ISETP.GT.U32.AND P6, PT, R82, R14, PT ;  /* 0x0000000e5200720c */ /* 0x000fe40003fc4070 */
[----:B------:R-:W-:Y:S02]  /*2530*/  ISETP.GT.U32.AND.EX P1, PT, R80, RZ, PT, P1 ;  /* 0x000000ff5000720c */ /* 0x000fe40003f24110 */
[----:B------:R-:W-:-:S02]  /*2540*/  LOP3.LUT R82, R81, 0x31, RZ, 0xfc, !PT ;  /* 0x0000003151527812 */ /* 0x000fc400078efcff */
[----:B------:R-:W-:Y:S02]  /*2550*/  FSEL R103, R103, -INF , !P5 ;  /* 0xff80000067677808 */ /* 0x000fe40006800000 */
[----:B------:R-:W-:Y:S02]  /*2560*/  FSEL R116, R116, -INF , !P2 ;  /* 0xff80000074747808 */ /* 0x000fe40005000000 */
[----:B------:R-:W-:Y:S02]  /*2570*/  FSEL R131, R131, -INF , !P1 ;  /* 0xff80000083837808 */ /* 0x000fe40004800000 */
[C---:B------:R-:W-:Y:S02]  /*2580*/  ISETP.GT.U32.AND P1, PT, R82.reuse, R19, PT ;  /* 0x000000135200720c */ /* 0x040fe40003f24070 */
[----:B------:R-:W-:Y:S01]  /*2590*/  ISETP.GT.U32.AND P5, PT, R82, R14, PT ;  /* 0x0000000e5200720c */ /* 0x000fe20003fa4070 */
[----:B------:R-:W-:Y:S01]  /*25a0*/  FMUL R141, R148, c[0x0][0x188] ;  /* 0x00006200948d7a20 */ /* 0x000fe20000400000 */
[----:B------:R-:W-:-:S02]  /*25b0*/  FMNMX R82, R116, R103, !PT ;  /* 0x0000006774527209 */ /* 0x000fc40007800000 */
[C---:B------:R-:W-:Y:S02]  /*25c0*/  ISETP.GT.U32.AND.EX P6, PT, R80.reuse, RZ, PT, P6 ;  /* 0x000000ff5000720c */ /* 0x040fe40003fc4160 */
[----:B------:R-:W-:Y:S01]  /*25d0*/  FMNMX R82, R99, R82, !PT ;  /* 0x0000005263527209 */ /* 0x000fe20007800000 */
[----:B------:R-:W-:Y:S01]  /*25e0*/  FMUL R137, R149, c[0x0][0x188] ;  /* 0x0000620095897a20 */ /* 0x000fe20000400000 */
[----:B------:R-:W-:Y:S02]  /*25f0*/  FSEL R141, R141, -INF , !P6 ;  /* 0xff8000008d8d7808 */ /* 0x000fe40007000000 */
[----:B------:R-:W-:Y:S02]  /*2600*/  ISETP.GT.U32.AND P6, PT, R81, R19, PT ;  /* 0x000000135100720c */ /* 0x000fe40003fc4070 */
[----:B------:R-:W-:Y:S02]  /*2610*/  ISETP.GT.U32.AND.EX P5, PT, R80, RZ, PT, P5 ;  /* 0x000000ff5000720c */ /* 0x000fe40003fa4150 */
[----:B------:R-:W-:Y:S01]  /*2620*/  FMNMX R82, R101, R82, !PT ;  /* 0x0000005265527209 */ /* 0x000fe20007800000 */
[----:B------:R-:W-:Y:S01]  /*2630*/  FMUL R118, R118, c[0x0][0x188] ;  /* 0x0000620076767a20 */ /* 0x000fe20000400000 */
[----:B------:R-:W-:Y:S01]  /*2640*/  HMMA.16816.F32 R152, R92, R106, R152 ;  /* 0x0000006a5c98723c */ /* 0x000fe20000001898 */
[----:B------:R-:W-:-:S02]  /*2650*/  ISETP.GT.U32.AND.EX P6, PT, R80, RZ, PT, P6 ;  /* 0x000000ff5000720c */ /* 0x000fc40003fc4160 */
[----:B------:R-:W-:Y:S02]  /*2660*/  FSEL R137, R137, -INF , !P5 ;  /* 0xff80000089897808 */ /* 0x000fe40006800000 */
[----:B------:R-:W-:Y:S02]  /*2670*/  LOP3.LUT R88, R81, 0x20, RZ, 0xfc, !PT ;  /* 0x0000002051587812 */ /* 0x000fe400078efcff */
[----:B------:R-:W-:Y:S02]  /*2680*/  FMNMX R82, R97, R82, !PT ;  /* 0x0000005261527209 */ /* 0x000fe40007800000 */
[----:B------:R-:W-:Y:S01]  /*2690*/  ISETP.GE.U32.AND P5, PT, R81, R19, PT ;  /* 0x000000135100720c */ /* 0x000fe20003fa6070 */
[----:B------:R-:W-:Y:S01]  /*26a0*/  FMUL R119, R119, c[0x0][0x188] ;  /* 0x0000620077777a20 */ /* 0x000fe20000400000 */
[----:B------:R-:W-:Y:S02]  /*26b0*/  FSEL R118, R118, -INF , !P6 ;  /* 0xff80000076767808 */ /* 0x000fe40007000000 */
[----:B------:R-:W-:-:S02]  /*26c0*/  ISETP.GT.U32.AND P6, PT, R88, R14, PT ;  /* 0x0000000e5800720c */ /* 0x000fc40003fc4070 */
[----:B------:R-:W-:Y:S02]  /*26d0*/  FMNMX R82, R87, R82, !PT ;  /* 0x0000005257527209 */ /* 0x000fe40007800000 */
[----:B------:R-:W-:Y:S01]  /*26e0*/  ISETP.GE.U32.AND.EX P5, PT, R80, RZ, PT, P5 ;  /* 0x000000ff5000720c */ /* 0x000fe20003fa6150 */
[----:B------:R-:W-:Y:S01]  /*26f0*/  FMUL R136, R136, c[0x0][0x188] ;  /* 0x0000620088887a20 */ /* 0x000fe20000400000 */
[----:B------:R-:W-:Y:S01]  /*2700*/  ISETP.GT.U32.AND.EX P6, PT, R80, RZ, PT, P6 ;  /* 0x000000ff5000720c */ /* 0x000fe20003fc4160 */
[----:B------:R-:W-:Y:S01]  /*2710*/  FMUL R122, R122, c[0x0][0x188] ;  /* 0x000062007a7a7a20 */ /* 0x000fe20000400000 */
[----:B------:R-:W-:Y:S02]  /*2720*/  FMNMX R82, R159, R82, !PT ;  /* 0x000000529f527209 */ /* 0x000fe40007800000 */
[----:B------:R-:W-:Y:S02]  /*2730*/  FSEL R119, R119, -INF , !P5 ;  /* 0xff80000077777808 */ /* 0x000fe40006800000 */
[----:B------:R-:W-:-:S02]  /*2740*/  LOP3.LUT R83, R81, 0x38, RZ, 0xfc, !PT ;  /* 0x0000003851537812 */ /* 0x000fc400078efcff */
[----:B------:R-:W-:Y:S02]  /*2750*/  LOP3.LUT R86, R81, 0x39, RZ, 0xfc, !PT ;  /* 0x0000003951567812 */ /* 0x000fe400078efcff */
[----:B------:R-:W-:Y:S02]  /*2760*/  FSEL R145, R136, -INF , !P6 ;  /* 0xff80000088917808 */ /* 0x000fe40007000000 */
[----:B------:R-:W-:Y:S02]  /*2770*/  FMNMX R82, R91, R82, !PT ;  /* 0x000000525b527209 */ /* 0x000fe40007800000 */
[----:B------:R-:W-:Y:S02]  /*2780*/  FSEL R122, R122, -INF , !P2 ;  /* 0xff8000007a7a7808 */ /* 0x000fe40005000000 */
[----:B------:R-:W-:Y:S02]  /*2790*/  FMNMX R81, R118, R119, !PT ;  /* 0x0000007776517209 */ /* 0x000fe40007800000 */
[----:B------:R-:W-:-:S02]  /*27a0*/  FMNMX R82, R145, R82, !PT ;  /* 0x0000005291527209 */ /* 0x000fc40007800000 */
[----:B------:R-:W-:Y:S02]  /*27b0*/  FMNMX R81, R122, R81, !PT ;  /* 0x000000517a517209 */ /* 0x000fe40007800000 */
[----:B------:R-:W-:Y:S02]  /*27c0*/  ISETP.GT.U32.AND P6, PT, R86, R14, PT ;  /* 0x0000000e5600720c */ /* 0x000fe40003fc4070 */
[----:B------:R-:W-:Y:S02]  /*27d0*/  FMNMX R82, R139, R82, !PT ;  /* 0x000000528b527209 */ /* 0x000fe40007800000 */
[----:B------:R-:W-:Y:S02]  /*27e0*/  FMNMX R81, R84, R81, !PT ;  /* 0x0000005154517209 */ /* 0x000fe40007800000 */
[C---:B------:R-:W-:Y:S02]  /*27f0*/  ISETP.GT.U32.AND P2, PT, R83.reuse, R19, PT ;  /* 0x000000135300720c */ /* 0x040fe40003f44070 */
[----:B------:R-:W-:Y:S01]  /*2800*/  ISETP.GT.U32.AND P5, PT, R83, R14, PT ;  /* 0x0000000e5300720c */ /* 0x000fe20003fa4070 */
[----:B------:R-:W-:Y:S01]  /*2810*/  FMUL R83, R153, c[0x0][0x188] ;  /* 0x0000620099537a20 */ /* 0x000fe20000400000 */
[----:B------:R-:W-:-:S02]  /*2820*/  ISETP.GT.U32.AND.EX P6, PT, R80, RZ, PT, P6 ;  /* 0x000000ff5000720c */ /* 0x000fc40003fc4160 */
[----:B------:R-:W-:Y:S02]  /*2830*/  FMNMX R82, R133, R82, !PT ;  /* 0x0000005285527209 */ /* 0x000fe40007800000 */
[----:B------:R-:W-:Y:S02]  /*2840*/  FMNMX R81, R112, R81, !PT ;  /* 0x0000005170517209 */ /* 0x000fe40007800000 */
[----:B------:R-:W-:Y:S02]  /*2850*/  FSEL R83, R83, -INF , !P6 ;  /* 0xff80000053537808 */ /* 0x000fe40007000000 */
[----:B------:R-:W-:Y:S02]  /*2860*/  FMNMX R82, R131, R82, !PT ;  /* 0x0000005283527209 */ /* 0x000fe40007800000 */
[----:B------:R-:W-:Y:S02]  /*2870*/  ISETP.GT.U32.AND P6, PT, R88, R19, PT ;  /* 0x000000135800720c */ /* 0x000fe40003fc4070 */
[----:B------:R-:W-:Y:S01]  /*2880*/  FMNMX R81, R134, R81, !PT ;  /* 0x0000005186517209 */ /* 0x000fe20007800000 */
[----:B------:R-:W-:Y:S01]  /*2890*/  FMUL R125, R152, c[0x0][0x188] ;  /* 0x00006200987d7a20 */ /* 0x000fe20000400000 */
[----:B------:R-:W-:Y:S01]  /*28a0*/  ISETP.GT.U32.AND.EX P5, PT, R80, RZ, PT, P5 ;  /* 0x000000ff5000720c */ /* 0x000fe20003fa4150 */
[----:B------:R-:W-:Y:S01]  /*28b0*/  FMUL R138, R138, c[0x0][0x188] ;  /* 0x000062008a8a7a20 */ /* 0x000fe20000400000 */
[----:B------:R-:W-:-:S02]  /*28c0*/  FMNMX R82, R141, R82, !PT ;  /* 0x000000528d527209 */ /* 0x000fc40007800000 */
[----:B------:R-:W-:Y:S02]  /*28d0*/  ISETP.GT.U32.AND.EX P6, PT, R80, RZ, PT, P6 ;  /* 0x000000ff5000720c */ /* 0x000fe40003fc4160 */
[----:B------:R-:W-:Y:S02]  /*28e0*/  FMNMX R81, R158, R81, !PT ;  /* 0x000000519e517209 */ /* 0x000fe40007800000 */
[----:B------:R-:W-:Y:S02]  /*28f0*/  FSEL R125, R125, -INF , !P5 ;  /* 0xff8000007d7d7808 */ /* 0x000fe40006800000 */
[----:B------:R-:W-:Y:S02]  /*2900*/  FMNMX R82, R137, R82, !PT ;  /* 0x0000005289527209 */ /* 0x000fe40007800000 */
[----:B------:R-:W-:Y:S02]  /*2910*/  FSEL R144, R138, -INF , !P6 ;  /* 0xff8000008a907808 */ /* 0x000fe40007000000 */
[----:B------:R-:W-:Y:S01]  /*2920*/  FMNMX R81, R140, R81, !PT ;  /* 0x000000518c517209 */ /* 0x000fe20007800000 */
[----:B------:R-:W-:Y:S01]  /*2930*/  FMUL R146, R146, c[0x0][0x188] ;  /* 0x0000620092927a20 */ /* 0x000fe20000400000 */
[----:B------:R-:W-:-:S02]  /*2940*/  FMNMX R82, R125, R82, !PT ;  /* 0x000000527d527209 */ /* 0x000fc40007800000 */
[----:B------:R-:W-:Y:S02]  /*2950*/  ISETP.GT.U32.AND.EX P4, PT, R80, RZ, PT, P4 ;  /* 0x000000ff5000720c */ /* 0x000fe40003f84140 */
[----:B------:R-:W-:Y:S01]  /*2960*/  FMNMX R81, R144, R81, !PT ;  /* 0x0000005190517209 */ /* 0x000fe20007800000 */
[----:B------:R-:W-:Y:S01]  /*2970*/  FMUL R132, R147, c[0x0][0x188] ;  /* 0x0000620093847a20 */ /* 0x000fe20000400000 */
[----:B------:R-:W-:Y:S02]  /*2980*/  ISETP.GT.U32.AND P5, PT, R86, R19, PT ;  /* 0x000000135600720c */ /* 0x000fe40003fa4070 */
[----:B------:R-:W-:Y:S02]  /*2990*/  FMNMX R86, R83, R82, !PT ;  /* 0x0000005253567209 */ /* 0x000fe40007800000 */
[----:B------:R-:W-:Y:S02]  /*29a0*/  ISETP.GT.U32.AND.EX P0, PT, R80, RZ, PT, P0 ;  /* 0x000000ff5000720c */ /* 0x000fe40003f04100 */
[----:B------:R-:W-:-:S02]  /*29b0*/  FSEL R138, R146, -INF , !P4 ;  /* 0xff800000928a7808 */ /* 0x000fc40006000000 */
[----:B------:R-:W-:Y:S01]  /*29c0*/  FMNMX R81, R130, R81, !PT ;  /* 0x0000005182517209 */ /* 0x000fe20007800000 */
[----:B------:R-:W-:Y:S01]  /*29d0*/  FMUL R128, R150, c[0x0][0x188] ;  /* 0x0000620096807a20 */ /* 0x000fe20000400000 */
[----:B------:R-:W-:Y:S01]  /*29e0*/  ISETP.GT.U32.AND.EX P3, PT, R80, RZ, PT, P3 ;  /* 0x000000ff5000720c */ /* 0x000fe20003f64130 */
[----:B------:R-:W0:Y:S01]  /*29f0*/  SHFL.BFLY PT, R93, R86, 0x2, 0x1f ;  /* 0x0c401f00565d7f89 */ /* 0x000e2200000e0000 */
[----:B------:R-:W-:Y:S02]  /*2a00*/  FSEL R132, R132, -INF , !P0 ;  /* 0xff80000084847808 */ /* 0x000fe40004000000 */
[----:B------:R-:W-:Y:S01]  /*2a10*/  FMNMX R81, R138, R81, !PT ;  /* 0x000000518a517209 */ /* 0x000fe20007800000 */
[----:B------:R-:W-:Y:S01]  /*2a20*/  FMUL R126, R151, c[0x0][0x188] ;  /* 0x00006200977e7a20 */ /* 0x000fe20000400000 */
[----:B------:R-:W-:Y:S02]  /*2a30*/  ISETP.GT.U32.AND.EX P1, PT, R80, RZ, PT, P1 ;  /* 0x000000ff5000720c */ /* 0x000fe40003f24110 */
[----:B------:R-:W-:-:S02]  /*2a40*/  FSEL R128, R128, -INF , !P3 ;  /* 0xff80000080807808 */ /* 0x000fc40005800000 */
[----:B------:R-:W-:Y:S01]  /*2a50*/  FMNMX R81, R132, R81, !PT ;  /* 0x0000005184517209 */ /* 0x000fe20007800000 */
[----:B------:R-:W-:Y:S01]  /*2a60*/  FMUL R124, R154, c[0x0][0x188] ;  /* 0x000062009a7c7a20 */ /* 0x000fe20000400000 */
[----:B------:R-:W-:Y:S02]  /*2a70*/  ISETP.GT.U32.AND.EX P2, PT, R80, RZ, PT, P2 ;  /* 0x000000ff5000720c */ /* 0x000fe40003f44120 */
[----:B------:R-:W-:Y:S02]  /*2a80*/  FSEL R126, R126, -INF , !P1 ;  /* 0xff8000007e7e7808 */ /* 0x000fe40004800000 */
[----:B------:R-:W-:Y:S01]  /*2a90*/  FMNMX R81, R128, R81, !PT ;  /* 0x0000005180517209 */ /* 0x000fe20007800000 */
[----:B------:R-:W-:Y:S01]  /*2aa0*/  FMUL R82, R155, c[0x0][0x188] ;  /* 0x000062009b527a20 */ /* 0x000fe20000400000 */
[----:B------:R-:W-:Y:S02]  /*2ab0*/  ISETP.GT.U32.AND.EX P5, PT, R80, RZ, PT, P5 ;  /* 0x000000ff5000720c */ /* 0x000fe40003fa4150 */
[----:B------:R-:W-:-:S02]  /*2ac0*/  FSEL R124, R124, -INF , !P2 ;  /* 0xff8000007c7c7808 */ /* 0x000fc40005000000 */
[----:B------:R-:W-:Y:S02]  /*2ad0*/  FMNMX R81, R126, R81, !PT ;  /* 0x000000517e517209 */ /* 0x000fe40007800000 */
[----:B------:R-:W-:Y:S02]  /*2ae0*/  FSEL R82, R82, -INF , !P5 ;  /* 0xff80000052527808 */ /* 0x000fe40006800000 */
[----:B------:R-:W-:-:S04]  /*2af0*/  FMNMX R81, R124, R81, !PT ;  /* 0x000000517c517209 */ /* 0x000fc80007800000 */
[----:B------:R-:W-:Y:S02]  /*2b00*/  FMNMX R81, R82, R81, !PT ;  /* 0x0000005152517209 */ /* 0x000fe40007800000 */
[----:B0-----:R-:W-:-:S03]  /*2b10*/  FMNMX R93, R86, R93, !PT ;  /* 0x0000005d565d7209 */ /* 0x001fc60007800000 */
[----:B------:R-:W0:Y:S04]  /*2b20*/  SHFL.BFLY PT, R86, R81, 0x2, 0x1f ;  /* 0x0c401f0051567f89 */ /* 0x000e2800000e0000 */
[----:B------:R-:W1:Y:S04]  /*2b30*/  SHFL.BFLY PT, R80, R93, 0x1, 0x1f ;  /* 0x0c201f005d507f89 */ /* 0x000e6800000e0000 */
[----:B--2---:R-:W-:Y:S04]  /*2b40*/  STS.U16 [R15+0x4000], R108 ;  /* 0x0040006c0f007388 */ /* 0x004fe80000000400 */
[----:B------:R-:W-:Y:S04]  /*2b50*/  STS.U16 [R15+0x4400], R156 ;  /* 0x0044009c0f007388 */ /* 0x000fe80000000400 */
[----:B------:R-:W-:Y:S01]  /*2b60*/  STS.U16 [R15+0x4800], R114 ;  /* 0x004800720f007388 */ /* 0x000fe20000000400 */
[----:B0-----:R-:W-:-:S03]  /*2b70*/  FMNMX R86, R81, R86, !PT ;  /* 0x0000005651567209 */ /* 0x001fc60007800000 */
[----:B------:R-:W-:Y:S04]  /*2b80*/  STS.U16 [R15+0x4c00], R110 ;  /* 0x004c006e0f007388 */ /* 0x000fe80000000400 */
[----:B------:R-:W0:Y:S04]  /*2b90*/  SHFL.BFLY PT, R95, R86, 0x1, 0x1f ;  /* 0x0c201f00565f7f89 */ /* 0x000e2800000e0000 */
[----:B-----5:R-:W-:Y:S04]  /*2ba0*/  STS.U16 [R15+0x5000], R206 ;  /* 0x005000ce0f007388 */ /* 0x020fe80000000400 */
        /* <DEDUP_REMOVED lines=9> */
[----:B------:R2:W-:Y:S04]  /*2c40*/  STS.U16 [R20+0x5a00], R85 ;  /* 0x005a005514007388 */ /* 0x0005e80000000400 */
[----:B------:R-:W-:Y:S04]  /*2c50*/  STS.U16 [R20+0x5e00], R89 ;  /* 0x005e005914007388 */ /* 0x000fe80000000400 */
[----:B------:R-:W-:Y:S01]  /*2c60*/  BAR.SYNC.DEFER_BLOCKING 0x0 ;  /* 0x0000000000007b1d */ /* 0x000fe20000010000 */
[----:B-1----:R-:W-:-:S02]  /*2c70*/  FMNMX R80, R93, R80, !PT ;  /* 0x000000505d507209 */ /* 0x002fc40007800000 */
[----:B0-----:R-:W-:Y:S02]  /*2c80*/  FMNMX R81, R86, R95, !PT ;  /* 0x0000005f56517209 */ /* 0x001fe40007800000 */
[----:B------:R-:W-:Y:S02]  /*2c90*/  FMNMX R80, R80, R23, !PT ;  /* 0x0000001750507209 */ /* 0x000fe40007800000 */
[----:B------:R-:W-:-:S03]  /*2ca0*/  FMNMX R81, R81, R22, !PT ;  /* 0x0000001651517209 */ /* 0x000fc60007800000 */
[----:B------:R-:W-:Y:S02]  /*2cb0*/  FADD R23, -R80, R23 ;  /* 0x0000001750177221 */ /* 0x000fe40000000100 */
[----:B------:R-:W-:Y:S02]  /*2cc0*/  FADD R22, -R81, R22 ;  /* 0x0000001651167221 */ /* 0x000fe40000000100 */
[--C-:B------:R-:W-:Y:S01]  /*2cd0*/  FADD R116, R116, -R80.reuse ;  /* 0x8000005074747221 */ /* 0x100fe20000000000 */
[----:B------:R-:W0:Y:S01]  /*2ce0*/  LDSM.16.M88.4 R92, [R18+0x5400] ;  /* 0x00540000125c783b */ /* 0x000e220000000200 */
[--C-:B------:R-:W-:Y:S02]  /*2cf0*/  FADD R103, R103, -R80.reuse ;  /* 0x8000005067677221 */ /* 0x100fe40000000000 */
[--C-:B------:R-:W-:Y:S01]  /*2d00*/  FADD R99, R99, -R80.reuse ;  /* 0x8000005063637221 */ /* 0x100fe20000000000 */
[----:B------:R-:W-:Y:S01]  /*2d10*/  LDSM.16.M88.4 R108, [R18+0x4400] ;  /* 0x00440000126c783b */ /* 0x000fe20000000200 */
[----:B------:R-:W-:-:S02]  /*2d20*/  FADD R101, R101, -R80 ;  /* 0x8000005065657221 */ /* 0x000fc40000000000 */
[----:B------:R-:W-:Y:S01]  /*2d30*/  FMUL R23, R23, 1.4426950216293334961 ;  /* 0x3fb8aa3b17177820 */ /* 0x000fe20000400000 */
[----:B------:R-:W-:Y:S01]  /*2d40*/  LDSM.16.M88.4 R104, [R18+0x4800] ;  /* 0x004800001268783b */ /* 0x000fe20000000200 */
[--C-:B------:R-:W-:Y:S02]  /*2d50*/  FADD R118, R118, -R81.reuse ;  /* 0x8000005176767221 */ /* 0x100fe40000000000 */
[--C-:B------:R-:W-:Y:S02]  /*2d60*/  FADD R119, R119, -R81.reuse ;  /* 0x8000005177777221 */ /* 0x100fe40000000000 */
[--C-:B------:R-:W-:Y:S02]  /*2d70*/  FADD R86, R122, -R81.reuse ;  /* 0x800000517a567221 */ /* 0x100fe40000000000 */
[----:B------:R-:W-:Y:S01]  /*2d80*/  FMUL R22, R22, 1.4426950216293334961 ;  /* 0x3fb8aa3b16167820 */ /* 0x000fe20000400000 */
[----:B------:R-:W1:Y:S01]  /*2d90*/  LDSM.16.M88.4 R120, [R18+0x4000] ;  /* 0x004000001278783b */ /* 0x000e620000000200 */
[----:B------:R-:W-:-:S02]  /*2da0*/  FADD R84, R84, -R81 ;  /* 0x8000005154547221 */ /* 0x000fc40000000000 */
[----:B------:R-:W-:Y:S02]  /*2db0*/  FMUL R116, R116, 1.4426950216293334961 ;  /* 0x3fb8aa3b74747820 */ /* 0x000fe40000400000 */
[----:B------:R-:W-:Y:S02]  /*2dc0*/  FMUL R103, R103, 1.4426950216293334961 ;  /* 0x3fb8aa3b67677820 */ /* 0x000fe40000400000 */
[----:B------:R-:W-:Y:S02]  /*2dd0*/  FMUL R99, R99, 1.4426950216293334961 ;  /* 0x3fb8aa3b63637820 */ /* 0x000fe40000400000 */
[----:B------:R-:W-:Y:S02]  /*2de0*/  FMUL R101, R101, 1.4426950216293334961 ;  /* 0x3fb8aa3b65657820 */ /* 0x000fe40000400000 */
[----:B------:R-:W-:Y:S02]  /*2df0*/  FMUL R118, R118, 1.4426950216293334961 ;  /* 0x3fb8aa3b76767820 */ /* 0x000fe40000400000 */
[----:B------:R-:W-:-:S02]  /*2e00*/  FMUL R119, R119, 1.4426950216293334961 ;  /* 0x3fb8aa3b77777820 */ /* 0x000fc40000400000 */
[----:B------:R-:W-:Y:S02]  /*2e10*/  FMUL R86, R86, 1.4426950216293334961 ;  /* 0x3fb8aa3b56567820 */ /* 0x000fe40000400000 */
[----:B------:R-:W-:Y:S01]  /*2e20*/  FMUL R84, R84, 1.4426950216293334961 ;  /* 0x3fb8aa3b54547820 */ /* 0x000fe20000400000 */
[----:B------:R-:W2:Y:S01]  /*2e30*/  MUFU.EX2 R23, R23 ;  /* 0x0000001700177308 */ /* 0x000ea20000000800 */
[----:B------:R-:W-:-:S07]  /*2e40*/  FADD R97, R97, -R80 ;  /* 0x8000005061617221 */ /* 0x000fce0000000000 */
[----:B------:R-:W3:Y:S01]  /*2e50*/  MUFU.EX2 R22, R22 ;  /* 0x0000001600167308 */ /* 0x000ee20000000800 */
[----:B------:R-:W-:-:S07]  /*2e60*/  FMUL R149, R97, 1.4426950216293334961 ;  /* 0x3fb8aa3b61957820 */ /* 0x000fce0000400000 */
[----:B------:R-:W-:Y:S08]  /*2e70*/  MUFU.EX2 R142, R116 ;  /* 0x00000074008e7308 */ /* 0x000ff00000000800 */
[----:B------:R-:W4:Y:S08]  /*2e80*/  MUFU.EX2 R135, R103 ;  /* 0x0000006700877308 */ /* 0x000f300000000800 */
[----:B------:R5:W-:Y:S08]  /*2e90*/  MUFU.EX2 R129, R99 ;  /* 0x0000006300817308 */ /* 0x000bf00000000800 */
[----:B------:R0:W-:Y:S01]  /*2ea0*/  MUFU.EX2 R136, R101 ;  /* 0x0000006500887308 */ /* 0x0001e20000000800 */
[----:B-----5:R-:W-:Y:S07]  /*2eb0*/  LDSM.16.M88.4 R96, [R18+0x5000] ;  /* 0x005000001260783b */ /* 0x020fee0000000200 */
[----:B------:R-:W-:Y:S01]  /*2ec0*/  MUFU.EX2 R143, R118 ;  /* 0x00000076008f7308 */ /* 0x000fe20000000800 */
[----:B0-----:R-:W0:Y:S07]  /*2ed0*/  LDSM.16.M88.4 R100, [R18+0x4c00] ;  /* 0x004c00001264783b */ /* 0x001e2e0000000200 */
[----:B------:R-:W5:Y:S08]  /*2ee0*/  MUFU.EX2 R148, R119 ;  /* 0x0000007700947308 */ /* 0x000f700000000800 */
[----:B------:R3:W-:Y:S08]  /*2ef0*/  MUFU.EX2 R146, R86 ;  /* 0x0000005600927308 */ /* 0x0007f00000000800 */
[----:B------:R1:W0:Y:S01]  /*2f00*/  MUFU.EX2 R127, R84 ;  /* 0x00000054007f7308 */ /* 0x0002220000000800 */
[----:B------:R-:W-:-:S02]  /*2f10*/  FADD R87, R87, -R80 ;  /* 0x8000005057577221 */ /* 0x000fc40000000000 */
[----:B--2---:R-:W-:Y:S02]  /*2f20*/  FMUL R85, R23, R65 ;  /* 0x0000004117557220 */ /* 0x004fe40000400000 */
[----:B------:R-:W-:Y:S02]  /*2f30*/  FMUL R150, R87, 1.4426950216293334961 ;  /* 0x3fb8aa3b57967820 */ /* 0x000fe40000400000 */
[C---:B---3--:R-:W-:Y:S02]  /*2f40*/  FMUL R86, R22.reuse, R66 ;  /* 0x0000004216567220 */ /* 0x048fe40000400000 */
[----:B-1----:R-:W-:Y:S02]  /*2f50*/  FMUL R84, R23, R64 ;  /* 0x0000004017547220 */ /* 0x002fe40000400000 */
[----:B------:R-:W-:Y:S01]  /*2f60*/  FMUL R87, R22, R67 ;  /* 0x0000004316577220 */ /* 0x000fe20000400000 */
[----:B----4-:R-:W-:Y:S01]  /*2f70*/  F2FP.PACK_AB R116, R135, R142 ;  /* 0x0000008e8774723e */ /* 0x010fe200000000ff */
[C---:B------:R-:W-:Y:S01]  /*2f80*/  FMUL R64, R23.reuse, R60 ;  /* 0x0000003c17407220 */ /* 0x040fe20000400000 */
[----:B-----5:R-:W-:Y:S01]  /*2f90*/  F2FP.PACK_AB R117, R148, R143 ;  /* 0x0000008f9475723e */ /* 0x020fe200000000ff */
[----:B------:R-:W-:Y:S01]  /*2fa0*/  FMUL R65, R23, R61 ;  /* 0x0000003d17417220 */ /* 0x000fe20000400000 */
[----:B------:R-:W-:Y:S01]  /*2fb0*/  F2FP.PACK_AB R118, R136, R129 ;  /* 0x000000818876723e */ /* 0x000fe200000000ff */
[C---:B------:R-:W-:Y:S01]  /*2fc0*/  FMUL R66, R22.reuse, R62 ;  /* 0x0000003e16427220 */ /* 0x040fe20000400000 */
[----:B0-----:R-:W-:Y:S01]  /*2fd0*/  F2FP.PACK_AB R119, R127, R146 ;  /* 0x000000927f77723e */ /* 0x001fe200000000ff */
[----:B------:R-:W-:-:S02]  /*2fe0*/  FMUL R67, R22, R63 ;  /* 0x0000003f16437220 */ /* 0x000fc40000400000 */
[----:B------:R-:W-:Y:S02]  /*2ff0*/  FADD R91, R91, -R80 ;  /* 0x800000505b5b7221 */ /* 0x000fe40000000000 */
[C---:B------:R-:W-:Y:S02]  /*3000*/  FMUL R60, R23.reuse, R56 ;  /* 0x00000038173c7220 */ /* 0x040fe40000400000 */
[----:B------:R-:W-:Y:S02]  /*3010*/  FMUL R61, R23, R57 ;  /* 0x00000039173d7220 */ /* 0x000fe40000400000 */
[C---:B------:R-:W-:Y:S02]  /*3020*/  FMUL R62, R22.reuse, R58 ;  /* 0x0000003a163e7220 */ /* 0x040fe40000400000 */
[----:B------:R-:W-:Y:S02]  /*3030*/  FMUL R63, R22, R59 ;  /* 0x0000003b163f7220 */ /* 0x000fe40000400000 */
[----:B------:R-:W-:-:S02]  /*3040*/  FADD R56, R158, -R81 ;  /* 0x800000519e387221 */ /* 0x000fc40000000000 */
[----:B------:R-:W-:Y:S02]  /*3050*/  FMUL R147, R91, 1.4426950216293334961 ;  /* 0x3fb8aa3b5b937820 */ /* 0x000fe40000400000 */
[----:B------:R-:W0:Y:S01]  /*3060*/  LDSM.16.M88.4 R88, [R18+0x5800] ;  /* 0x005800001258783b */ /* 0x000e220000000200 */
[----:B------:R-:W-:Y:S01]  /*3070*/  HMMA.16816.F32 R60, R116, R92, R60 ;  /* 0x0000005c743c723c */ /* 0x000fe2000000183c */
[----:B------:R-:W-:Y:S02]  /*3080*/  FADD R159, R159, -R80 ;  /* 0x800000509f9f7221 */ /* 0x000fe40000000000 */
[----:B------:R-:W-:Y:S02]  /*3090*/  FADD R112, R112, -R81 ;  /* 0x8000005170707221 */ /* 0x000fe40000000000 */
[----:B------:R-:W-:Y:S02]  /*30a0*/  FMUL R76, R23, R76 ;  /* 0x0000004c174c7220 */ /* 0x000fe40000400000 */
[----:B------:R-:W-:-:S02]  /*30b0*/  FMUL R92, R56, 1.4426950216293334961 ;  /* 0x3fb8aa3b385c7820 */ /* 0x000fc40000400000 */
[C---:B------:R-:W-:Y:S02]  /*30c0*/  FMUL R56, R23.reuse, R52 ;  /* 0x0000003417387220 */ /* 0x040fe40000400000 */
[----:B------:R-:W-:Y:S02]  /*30d0*/  FMUL R77, R23, R77 ;  /* 0x0000004d174d7220 */ /* 0x000fe40000400000 */
[C---:B------:R-:W-:Y:S02]  /*30e0*/  FMUL R78, R22.reuse, R78 ;  /* 0x0000004e164e7220 */ /* 0x040fe40000400000 */
[----:B------:R-:W-:Y:S02]  /*30f0*/  FMUL R79, R22, R79 ;  /* 0x0000004f164f7220 */ /* 0x000fe40000400000 */
[--C-:B------:R-:W-:Y:S02]  /*3100*/  FADD R134, R134, -R81.reuse ;  /* 0x8000005186867221 */ /* 0x100fe40000000000 */
[----:B------:R-:W-:-:S02]  /*3110*/  FADD R52, R140, -R81 ;  /* 0x800000518c347221 */ /* 0x000fc40000000000 */
[----:B------:R-:W-:Y:S02]  /*3120*/  FMUL R152, R159, 1.4426950216293334961 ;  /* 0x3fb8aa3b9f987820 */ /* 0x000fe40000400000 */
[----:B------:R-:W-:Y:S02]  /*3130*/  FMUL R151, R112, 1.4426950216293334961 ;  /* 0x3fb8aa3b70977820 */ /* 0x000fe40000400000 */
[----:B------:R-:W-:Y:S02]  /*3140*/  FADD R139, R139, -R80 ;  /* 0x800000508b8b7221 */ /* 0x000fe40000000000 */
[----:B------:R-:W-:Y:S02]  /*3150*/  FMUL R134, R134, 1.4426950216293334961 ;  /* 0x3fb8aa3b86867820 */ /* 0x000fe40000400000 */
[----:B------:R-:W-:Y:S01]  /*3160*/  FMUL R52, R52, 1.4426950216293334961 ;  /* 0x3fb8aa3b34347820 */ /* 0x000fe20000400000 */
[C---:B------:R-:W-:Y:S01]  /*3170*/  HMMA.16816.F32 R76, R116.reuse, R120, R76 ;  /* 0x00000078744c723c */ /* 0x040fe2000000184c */
[----:B------:R-:W-:Y:S01]  /*3180*/  FMUL R156, R139, 1.4426950216293334961 ;  /* 0x3fb8aa3b8b9c7820 */ /* 0x000fe20000400000 */
[----:B------:R-:W-:Y:S01]  /*3190*/  MUFU.EX2 R149, R149 ;  /* 0x0000009500957308 */ /* 0x000fe20000000800 */
[----:B------:R-:W1:Y:S07]  /*31a0*/  LDSM.16.M88.4 R112, [R18+0x5c00] ;  /* 0x005c00001270783b */ /* 0x000e6e0000000200 */
[----:B------:R-:W-:Y:S08]  /*31b0*/  MUFU.EX2 R150, R150 ;  /* 0x0000009600967308 */ /* 0x000ff00000000800 */
[----:B------:R-:W-:Y:S08]  /*31c0*/  MUFU.EX2 R152, R152 ;  /* 0x0000009800987308 */ /* 0x000ff00000000800 */
[----:B------:R-:W-:Y:S08]  /*31d0*/  MUFU.EX2 R147, R147 ;  /* 0x0000009300937308 */ /* 0x000ff00000000800 */
[----:B------:R-:W-:Y:S08]  /*31e0*/  MUFU.EX2 R151, R151 ;  /* 0x0000009700977308 */ /* 0x000ff00000000800 */
[----:B------:R-:W2:Y:S08]  /*31f0*/  MUFU.EX2 R158, R134 ;  /* 0x00000086009e7308 */ /* 0x000eb00000000800 */
[----:B------:R-:W-:Y:S08]  /*3200*/  MUFU.EX2 R140, R92 ;  /* 0x0000005c008c7308 */ /* 0x000ff00000000800 */
[----:B------:R3:W4:Y:S01]  /*3210*/  MUFU.EX2 R139, R52 ;  /* 0x00000034008b7308 */ /* 0x0007220000000800 */
[----:B------:R-:W-:Y:S01]  /*3220*/  HMMA.16816.F32 R84, R116, R100, R84 ;  /* 0x000000647454723c */ /* 0x000fe20000001854 */
[----:B------:R-:W-:Y:S01]  /*3230*/  FMUL R57, R23, R53 ;  /* 0x0000003517397220 */ /* 0x000fe20000400000 */
[----:B--2---:R-:W-:Y:S01]  /*3240*/  F2FP.PACK_AB R53, R158, R151 ;  /* 0x000000979e35723e */ /* 0x004fe200000000ff */
[----:B------:R-:W-:-:S05]  /*3250*/  FMUL R58, R22, R54 ;  /* 0x00000036163a7220 */ /* 0x000fca0000400000 */
[C---:B------:R-:W-:Y:S01]  /*3260*/  HMMA.16816.F32 R64, R116.reuse, R96, R64 ;  /* 0x000000607440723c */ /* 0x040fe20000001840 */
[----:B------:R-:W-:Y:S01]  /*3270*/  FMUL R59, R22, R55 ;  /* 0x00000037163b7220 */ /* 0x000fe20000400000 */
[----:B---3--:R-:W-:Y:S02]  /*3280*/  F2FP.PACK_AB R52, R150, R149 ;  /* 0x000000959634723e */ /* 0x008fe400000000ff */
[----:B------:R-:W-:Y:S02]  /*3290*/  F2FP.PACK_AB R54, R147, R152 ;  /* 0x000000989336723e */ /* 0x000fe400000000ff */
[----:B----4-:R-:W-:Y:S02]  /*32a0*/  F2FP.PACK_AB R55, R139, R140 ;  /* 0x0000008c8b37723e */ /* 0x010fe400000000ff */
[----:B0-----:R-:W-:Y:S01]  /*32b0*/  HMMA.16816.F32 R56, R116, R88, R56 ;  /* 0x000000587438723c */ /* 0x001fe20000001838 */
[----:B------:R-:W-:-:S07]  /*32c0*/  FADD R133, R133, -R80 ;  /* 0x8000005085857221 */ /* 0x000fce0000000000 */
[----:B------:R-:W-:Y:S01]  /*32d0*/  HMMA.16816.F32 R120, R52, R122, R76 ;  /* 0x0000007a3478723c */ /* 0x000fe2000000184c */
[----:B------:R-:W0:Y:S01]  /*32e0*/  LDSM.16.M88.4 R76, [R6+0x4000] ;  /* 0x00400000064c783b */ /* 0x000e220000000200 */
[--C-:B------:R-:W-:Y:S02]  /*32f0*/  FADD R137, R137, -R80.reuse ;  /* 0x8000005089897221 */ /* 0x100fe40000000000 */
[--C-:B------:R-:W-:Y:S02]  /*3300*/  FADD R145, R145, -R80.reuse ;  /* 0x8000005091917221 */ /* 0x100fe40000000000 */
[----:B------:R-:W-:Y:S02]  /*3310*/  FADD R131, R131, -R80 ;  /* 0x8000005083837221 */ /* 0x000fe40000000000 */
[--C-:B------:R-:W-:Y:S02]  /*3320*/  FADD R144, R144, -R81.reuse ;  /* 0x8000005190907221 */ /* 0x100fe40000000000 */
[----:B------:R-:W-:-:S02]  /*3330*/  FADD R138, R138, -R81 ;  /* 0x800000518a8a7221 */ /* 0x000fc40000000000 */
[--C-:B------:R-:W-:Y:S01]  /*3340*/  FADD R132, R132, -R81.reuse ;  /* 0x8000005184847221 */ /* 0x100fe20000000000 */
[C---:B------:R-:W-:Y:S01]  /*3350*/  HMMA.16816.F32 R100, R52.reuse, R102, R84 ;  /* 0x000000663464723c */ /* 0x040fe20000001854 */
[----:B------:R-:W-:Y:S02]  /*3360*/  FADD R130, R130, -R81 ;  /* 0x8000005182827221 */ /* 0x000fe40000000000 */
[----:B------:R-:W-:Y:S02]  /*3370*/  FADD R142, R142, R135 ;  /* 0x000000878e8e7221 */ /* 0x000fe40000000000 */
[----:B------:R-:W-:Y:S02]  /*3380*/  FADD R143, R143, R148 ;  /* 0x000000948f8f7221 */ /* 0x000fe40000000000 */
[----:B------:R-:W-:Y:S01]  /*3390*/  FMUL R154, R133, 1.4426950216293334961 ;  /* 0x3fb8aa3b859a7820 */ /* 0x000fe20000400000 */
[----:B------:R-:W-:Y:S01]  /*33a0*/  HMMA.16816.F32 R96, R52, R98, R64 ;  /* 0x000000623460723c */ /* 0x000fe20000001840 */
[----:B------:R-:W-:Y:S01]  /*33b0*/  FMUL R134, R137, 1.4426950216293334961 ;  /* 0x3fb8aa3b89867820 */ /* 0x000fe20000400000 */
[----:B------:R-:W2:Y:S01]  /*33c0*/  LDSM.16.M88.4 R64, [R6+0x4c00] ;  /* 0x004c00000640783b */ /* 0x000ea20000000200 */
[----:B------:R-:W-:-:S02]  /*33d0*/  FMUL R145, R145, 1.4426950216293334961 ;  /* 0x3fb8aa3b91917820 */ /* 0x000fc40000400000 */
[----:B------:R-:W-:Y:S02]  /*33e0*/  FMUL R133, R131, 1.4426950216293334961 ;  /* 0x3fb8aa3b83857820 */ /* 0x000fe40000400000 */
[----:B------:R-:W-:Y:S02]  /*33f0*/  FMUL R137, R144, 1.4426950216293334961 ;  /* 0x3fb8aa3b90897820 */ /* 0x000fe40000400000 */
[----:B------:R-:W-:Y:S02]  /*3400*/  FMUL R85, R138, 1.4426950216293334961 ;  /* 0x3fb8aa3b8a557820 */ /* 0x000fe40000400000 */
[----:B------:R-:W-:Y:S02]  /*3410*/  FMUL R132, R132, 1.4426950216293334961 ;  /* 0x3fb8aa3b84847820 */ /* 0x000fe40000400000 */
[C---:B------:R-:W-:Y:S02]  /*3420*/  FMUL R72, R23.reuse, R72 ;  /* 0x0000004817487220 */ /* 0x040fe40000400000 */
[----:B------:R-:W-:-:S02]  /*3430*/  FMUL R73, R23, R73 ;  /* 0x0000004917497220 */ /* 0x000fc40000400000 */
[C---:B------:R-:W-:Y:S02]  /*3440*/  FMUL R74, R22.reuse, R74 ;  /* 0x0000004a164a7220 */ /* 0x040fe40000400000 */
[C---:B------:R-:W-:Y:S02]  /*3450*/  FMUL R75, R22.reuse, R75 ;  /* 0x0000004b164b7220 */ /* 0x040fe40000400000 */
[C---:B------:R-:W-:Y:S02]  /*3460*/  FMUL R68, R23.reuse, R68 ;  /* 0x0000004417447220 */ /* 0x040fe40000400000 */
[----:B------:R-:W-:Y:S02]  /*3470*/  FMUL R69, R23, R69 ;  /* 0x0000004517457220 */ /* 0x000fe40000400000 */
[C---:B------:R-:W-:Y:S02]  /*3480*/  FMUL R70, R22.reuse, R70 ;  /* 0x0000004616467220 */ /* 0x040fe40000400000 */
[----:B------:R-:W-:-:S02]  /*3490*/  FMUL R71, R22, R71 ;  /* 0x0000004716477220 */ /* 0x000fc40000400000 */
[C---:B------:R-:W-:Y:S02]  /*34a0*/  FMUL R48, R23.reuse, R48 ;  /* 0x0000003017307220 */ /* 0x040fe40000400000 */
[----:B------:R-:W-:Y:S02]  /*34b0*/  FMUL R49, R23, R49 ;  /* 0x0000003117317220 */ /* 0x000fe40000400000 */
[C---:B------:R-:W-:Y:S02]  /*34c0*/  FMUL R50, R22.reuse, R50 ;  /* 0x0000003216327220 */ /* 0x040fe40000400000 */
[----:B------:R-:W-:Y:S02]  /*34d0*/  FMUL R51, R22, R51 ;  /* 0x0000003316337220 */ /* 0x000fe40000400000 */
[----:B------:R-:W-:Y:S02]  /*34e0*/  FMUL R130, R130, 1.4426950216293334961 ;  /* 0x3fb8aa3b82827820 */ /* 0x000fe40000400000 */
[----:B------:R-:W-:-:S02]  /*34f0*/  FADD R129, R129, R142 ;  /* 0x0000008e81817221 */ /* 0x000fc40000000000 */
[----:B------:R-:W-:Y:S01]  /*3500*/  FADD R146, R146, R143 ;  /* 0x0000008f92927221 */ /* 0x000fe20000000000 */
[----:B------:R-:W-:Y:S01]  /*3510*/  MUFU.EX2 R145, R145 ;  /* 0x0000009100917308 */ /* 0x000fe20000000800 */
[----:B------:R-:W-:Y:S02]  /*3520*/  FADD R136, R136, R129 ;  /* 0x0000008188887221 */ /* 0x000fe40000000000 */
[----:B------:R-:W-:Y:S01]  /*3530*/  FADD R146, R127, R146 ;  /* 0x000000927f927221 */ /* 0x000fe20000000000 */
[----:B------:R-:W-:Y:S04]  /*3540*/  HMMA.16816.F32 R72, R116, R108, R72 ;  /* 0x0000006c7448723c */ /* 0x000fe80000001848 */
[----:B------:R-:W3:Y:S01]  /*3550*/  MUFU.EX2 R156, R156 ;  /* 0x0000009c009c7308 */ /* 0x000ee20000000800 */
[----:B------:R-:W-:-:S03]  /*3560*/  FADD R149, R149, R136 ;  /* 0x0000008895957221 */ /* 0x000fc60000000000 */
[----:B------:R-:W-:Y:S04]  /*3570*/  HMMA.16816.F32 R68, R116, R104, R68 ;  /* 0x000000687444723c */ /* 0x000fe80000001844 */
[----:B------:R-:W-:Y:S01]  /*3580*/  MUFU.EX2 R154, R154 ;  /* 0x0000009a009a7308 */ /* 0x000fe20000000800 */
[----:B------:R-:W-:-:S03]  /*3590*/  FADD R151, R151, R146 ;  /* 0x0000009297977221 */ /* 0x000fc60000000000 */
[----:B-1----:R-:W-:Y:S04]  /*35a0*/  HMMA.16816.F32 R48, R116, R112, R48 ;  /* 0x000000707430723c */ /* 0x002fe80000001830 */
[----:B------:R-:W-:Y:S04]  /*35b0*/  MUFU.EX2 R133, R133 ;  /* 0x0000008500857308 */ /* 0x000fe80000000800 */
[----:B------:R-:W-:Y:S01]  /*35c0*/  HMMA.16816.F32 R92, R52, R94, R60 ;  /* 0x0000005e345c723c */ /* 0x000fe2000000183c */
[----:B------:R-:W1:Y:S03]  /*35d0*/  LDSM.16.M88.4 R60, [R6+0x5000] ;  /* 0x00500000063c783b */ /* 0x000e660000000200 */
[----:B------:R-:W-:Y:S08]  /*35e0*/  MUFU.EX2 R137, R137 ;  /* 0x0000008900897308 */ /* 0x000ff00000000800 */
[----:B------:R-:W4:Y:S08]  /*35f0*/  MUFU.EX2 R84, R130 ;  /* 0x0000008200547308 */ /* 0x000f300000000800 */
[----:B------:R-:W-:Y:S08]  /*3600*/  MUFU.EX2 R85, R85 ;  /* 0x0000005500557308 */ /* 0x000ff00000000800 */
[----:B------:R-:W5:Y:S01]  /*3610*/  MUFU.EX2 R132, R132 ;  /* 0x0000008400847308 */ /* 0x000f620000000800 */
[----:B------:R-:W-:-:S02]  /*3620*/  FADD R149, R150, R149 ;  /* 0x0000009596957221 */ /* 0x000fc40000000000 */
[----:B------:R-:W-:Y:S01]  /*3630*/  FADD R151, R158, R151 ;  /* 0x000000979e977221 */ /* 0x000fe20000000000 */
[----:B------:R-:W-:Y:S01]  /*3640*/  HMMA.16816.F32 R88, R52, R90, R56 ;  /* 0x0000005a3458723c */ /* 0x000fe20000001838 */
[----:B------:R-:W-:Y:S01]  /*3650*/  FADD R141, R141, -R80 ;  /* 0x800000508d8d7221 */ /* 0x000fe20000000000 */
[----:B------:R-:W1:Y:S01]  /*3660*/  LDSM.16.M88.4 R56, [R6+0x5400] ;  /* 0x005400000638783b */ /* 0x000e620000000200 */
[----:B------:R-:W-:Y:S02]  /*3670*/  FADD R128, R128, -R81 ;  /* 0x8000005180807221 */ /* 0x000fe40000000000 */
[----:B------:R-:W-:Y:S02]  /*3680*/  FADD R152, R152, R149 ;  /* 0x0000009598987221 */ /* 0x000fe40000000000 */
[----:B------:R-:W-:Y:S02]  /*3690*/  FADD R140, R140, R151 ;  /* 0x000000978c8c7221 */ /* 0x000fe40000000000 */
[----:B------:R-:W-:-:S02]  /*36a0*/  FMUL R131, R141, 1.4426950216293334961 ;  /* 0x3fb8aa3b8d837820 */ /* 0x000fc40000400000 */
[----:B------:R-:W-:Y:S01]  /*36b0*/  FMUL R128, R128, 1.4426950216293334961 ;  /* 0x3fb8aa3b80807820 */ /* 0x000fe20000400000 */
[----:B---3--:R-:W-:Y:S01]  /*36c0*/  F2FP.PACK_AB R116, R156, R145 ;  /* 0x000000919c74723e */ /* 0x008fe200000000ff */
[----:B------:R-:W-:Y:S01]  /*36d0*/  FADD R152, R147, R152 ;  /* 0x0000009893987221 */ /* 0x000fe20000000000 */
[----:B----4-:R-:W-:Y:S01]  /*36e0*/  F2FP.PACK_AB R117, R84, R137 ;  /* 0x000000895475723e */ /* 0x010fe200000000ff */
[----:B------:R-:W-:Y:S01]  /*36f0*/  FADD R126, R126, -R81 ;  /* 0x800000517e7e7221 */ /* 0x000fe20000000000 */
[----:B------:R-:W-:Y:S01]  /*3700*/  F2FP.PACK_AB R118, R133, R154 ;  /* 0x0000009a8576723e */ /* 0x000fe200000000ff */
[----:B------:R-:W-:Y:S01]  /*3710*/  FADD R140, R139, R140 ;  /* 0x0000008c8b8c7221 */ /* 0x000fe20000000000 */
[----:B-----5:R-:W-:Y:S01]  /*3720*/  F2FP.PACK_AB R119, R132, R85 ;  /* 0x000000558477723e */ /* 0x020fe200000000ff */
[----:B------:R-:W-:Y:S01]  /*3730*/  FADD R125, R125, -R80 ;  /* 0x800000507d7d7221 */ /* 0x000fe20000000000 */
[----:B------:R-:W3:Y:S01]  /*3740*/  MUFU.EX2 R131, R131 ;  /* 0x0000008300837308 */ /* 0x000ee20000000800 */
[----:B------:R-:W-:-:S02]  /*3750*/  FMUL R126, R126, 1.4426950216293334961 ;  /* 0x3fb8aa3b7e7e7820 */ /* 0x000fc40000400000 */
[----:B------:R-:W-:Y:S02]  /*3760*/  FADD R145, R145, R152 ;  /* 0x0000009891917221 */ /* 0x000fe40000000000 */
[----:B------:R-:W-:Y:S02]  /*3770*/  FADD R137, R137, R140 ;  /* 0x0000008c89897221 */ /* 0x000fe40000000000 */
[--C-:B------:R-:W-:Y:S01]  /*3780*/  FADD R124, R124, -R81.reuse ;  /* 0x800000517c7c7221 */ /* 0x100fe20000000000 */
[----:B------:R-:W4:Y:S01]  /*3790*/  MUFU.EX2 R128, R128 ;  /* 0x0000008000807308 */ /* 0x000f220000000800 */
[----:B------:R-:W-:Y:S01]  /*37a0*/  FMUL R86, R125, 1.4426950216293334961 ;  /* 0x3fb8aa3b7d567820 */ /* 0x000fe20000400000 */
[----:B0-----:R-:W-:Y:S01]  /*37b0*/  HMMA.16816.F32 R120, R116, R76, R120 ;  /* 0x0000004c7478723c */ /* 0x001fe20000001878 */
[----:B------:R-:W-:Y:S02]  /*37c0*/  FADD R83, R83, -R80 ;  /* 0x8000005053537221 */ /* 0x000fe40000000000 */
[----:B------:R-:W-:-:S02]  /*37d0*/  FADD R82, R82, -R81 ;  /* 0x8000005152527221 */ /* 0x000fc40000000000 */
[----:B------:R-:W-:Y:S01]  /*37e0*/  FADD R145, R156, R145 ;  /* 0x000000919c917221 */ /* 0x000fe20000000000 */
[----:B------:R-:W0:Y:S01]  /*37f0*/  MUFU.EX2 R134, R134 ;  /* 0x0000008600867308 */ /* 0x000e220000000800 */
[----:B------:R-:W-:Y:S02]  /*3800*/  FMUL R124, R124, 1.4426950216293334961 ;  /* 0x3fb8aa3b7c7c7820 */ /* 0x000fe40000400000 */
[----:B------:R-:W-:Y:S01]  /*3810*/  FADD R84, R84, R137 ;  /* 0x0000008954547221 */ /* 0x000fe20000000000 */
[----:B------:R-:W-:Y:S01]  /*3820*/  HMMA.16816.F32 R108, R52, R110, R72 ;  /* 0x0000006e346c723c */ /* 0x000fe20000001848 */
[----:B------:R-:W-:Y:S01]  /*3830*/  FMUL R83, R83, 1.4426950216293334961 ;  /* 0x3fb8aa3b53537820 */ /* 0x000fe20000400000 */
[----:B------:R-:W5:Y:S02]  /*3840*/  LDSM.16.M88.4 R72, [R6+0x4400] ;  /* 0x004400000648783b */ /* 0x000f640000000200 */
[----:B------:R-:W0:Y:S01]  /*3850*/  MUFU.EX2 R77, R126 ;  /* 0x0000007e004d7308 */ /* 0x000e220000000800 */
[----:B------:R-:W-:-:S03]  /*3860*/  FMUL R82, R82, 1.4426950216293334961 ;  /* 0x3fb8aa3b52527820 */ /* 0x000fc60000400000 */
[----:B------:R-:W-:Y:S01]  /*3870*/  HMMA.16816.F32 R104, R52, R106, R68 ;  /* 0x0000006a3468723c */ /* 0x000fe20000001844 */
[----:B------:R-:W5:Y:S01]  /*3880*/  LDSM.16.M88.4 R68, [R6+0x4800] ;  /* 0x004800000644783b */ /* 0x000f620000000200 */
[----:B------:R-:W-:Y:S02]  /*3890*/  FADD R154, R154, R145 ;  /* 0x000000919a9a7221 */ /* 0x000fe40000000000 */
[----:B------:R-:W0:Y:S01]  /*38a0*/  MUFU.EX2 R86, R86 ;  /* 0x0000005600567308 */ /* 0x000e220000000800 */
[----:B------:R-:W-:-:S03]  /*38b0*/  FADD R85, R85, R84 ;  /* 0x0000005455557221 */ /* 0x000fc60000000000 */
[----:B------:R-:W-:Y:S01]  /*38c0*/  HMMA.16816.F32 R112, R52, R114, R48 ;  /* 0x000000723470723c */ /* 0x000fe20000001830 */
[----:B------:R-:W5:Y:S03]  /*38d0*/  LDSM.16.M88.4 R52, [R6+0x5800] ;  /* 0x005800000634783b */ /* 0x000f660000000200 */
[----:B------:R-:W0:Y:S01]  /*38e0*/  MUFU.EX2 R87, R124 ;  /* 0x0000007c00577308 */ /* 0x000e220000000800 */
[----:B------:R-:W5:Y:S01]  /*38f0*/  LDSM.16.M88.4 R48, [R6+0x5c00] ;  /* 0x005c00000630783b */ /* 0x000f620000000200 */
[----:B------:R-:W-:Y:S02]  /*3900*/  FADD R154, R133, R154 ;  /* 0x0000009a859a7221 */ /* 0x000fe40000000000 */
[----:B------:R-:W-:Y:S01]  /*3910*/  FADD R85, R132, R85 ;  /* 0x0000005584557221 */ /* 0x000fe20000000000 */
[----:B--2---:R-:W-:Y:S03]  /*3920*/  HMMA.16816.F32 R100, R116, R64, R100 ;  /* 0x000000407464723c */ /* 0x004fe60000001864 */
[----:B------:R-:W2:Y:S04]  /*3930*/  MUFU.EX2 R83, R83 ;  /* 0x0000005300537308 */ /* 0x000ea80000000800 */
[----:B---3--:R-:W-:-:S04]  /*3940*/  FADD R65, R131, R154 ;  /* 0x0000009a83417221 */ /* 0x008fc80000000000 */
[----:B------:R-:W3:Y:S01]  /*3950*/  MUFU.EX2 R82, R82 ;  /* 0x0000005200527308 */ /* 0x000ee20000000800 */
[----:B----4-:R-:W-:Y:S02]  /*3960*/  FADD R64, R128, R85 ;  /* 0x0000005580407221 */ /* 0x010fe40000000000 */
[----:B0-----:R-:W-:Y:S02]  /*3970*/  FADD R65, R134, R65 ;  /* 0x0000004186417221 */ /* 0x001fe40000000000 */
[----:B------:R-:W-:Y:S01]  /*3980*/  FADD R64, R77, R64 ;  /* 0x000000404d407221 */ /* 0x000fe20000000000 */
[----:B-1----:R-:W-:Y:S07]  /*3990*/  HMMA.16816.F32 R96, R116, R60, R96 ;  /* 0x0000003c7460723c */ /* 0x002fee0000001860 */
[----:B------:R-:W-:-:S02]  /*39a0*/  FADD R60, R86, R65 ;  /* 0x00000041563c7221 */ /* 0x000fc40000000000 */
[----:B------:R-:W-:Y:S02]  /*39b0*/  FADD R61, R87, R64 ;  /* 0x00000040573d7221 */ /* 0x000fe40000000000 */
[----:B--2---:R-:W-:Y:S02]  /*39c0*/  FADD R124, R83, R60 ;  /* 0x0000003c537c7221 */ /* 0x004fe40000000000 */
[----:B---3--:R-:W-:Y:S01]  /*39d0*/  FADD R125, R82, R61 ;  /* 0x0000003d527d7221 */ /* 0x008fe20000000000 */
[C---:B------:R-:W-:Y:S02]  /*39e0*/  HMMA.16816.F32 R92, R116.reuse, R56, R92 ;  /* 0x00000038745c723c */ /* 0x040fe4000000185c */
[----:B------:R-:W0:Y:S04]  /*39f0*/  SHFL.BFLY PT, R57, R124, 0x2, 0x1f ;  /* 0x0c401f007c397f89 */ /* 0x000e2800000e0000 */
[----:B------:R-:W1:Y:S02]  /*3a00*/  SHFL.BFLY PT, R56, R125, 0x2, 0x1f ;  /* 0x0c401f007d387f89 */ /* 0x000e6400000e0000 */
[C---:B-----5:R-:W-:Y:S08]  /*3a10*/  HMMA.16816.F32 R108, R116.reuse, R72, R108 ;  /* 0x00000048746c723c */ /* 0x060ff0000000186c */
[C---:B------:R-:W-:Y:S08]  /*3a20*/  HMMA.16816.F32 R104, R116.reuse, R68, R104 ;  /* 0x000000447468723c */ /* 0x040ff00000001868 */
[C---:B------:R-:W-:Y:S08]  /*3a30*/  HMMA.16816.F32 R88, R116.reuse, R52, R88 ;  /* 0x000000347458723c */ /* 0x040ff00000001858 */
[----:B------:R-:W-:Y:S01]  /*3a40*/  HMMA.16816.F32 R112, R116, R48, R112 ;  /* 0x000000307470723c */ /* 0x000fe20000001870 */
[----:B0-----:R-:W-:-:S02]  /*3a50*/  FADD R124, R124, R57 ;  /* 0x000000397c7c7221 */ /* 0x001fc40000000000 */
[----:B-1----:R-:W-:Y:S01]  /*3a60*/  FADD R125, R125, R56 ;  /* 0x000000387d7d7221 */ /* 0x002fe20000000000 */
[----:B------:R-:W-:Y:S01]  /*3a70*/  F2FP.PACK_AB R86, R83, R86 ;  /* 0x000000565356723e */ /* 0x000fe200000000ff */
[----:B------:R-:W-:Y:S01]  /*3a80*/  UIADD3 UR4, UP0, UR4, 0x40, URZ ;  /* 0x0000004004047890 */ /* 0x000fe2000ff1e03f */
[----:B------:R-:W-:Y:S01]  /*3a90*/  F2FP.PACK_AB R87, R82, R87 ;  /* 0x000000575257723e */ /* 0x000fe200000000ff */
[----:B------:R-:W0:Y:S01]  /*3aa0*/  SHFL.BFLY PT, R83, R124, 0x1, 0x1f ;  /* 0x0c201f007c537f89 */ /* 0x000e2200000e0000 */
[----:B------:R-:W-:-:S03]  /*3ab0*/  F2FP.PACK_AB R84, R134, R131 ;  /* 0x000000838654723e */ /* 0x000fc600000000ff */
[----:B------:R-:W1:Y:S01]  /*3ac0*/  SHFL.BFLY PT, R82, R125, 0x1, 0x1f ;  /* 0x0c201f007d527f89 */ /* 0x000e6200000e0000 */
[----:B------:R-:W-:Y:S01]  /*3ad0*/  F2FP.PACK_AB R85, R77, R128 ;  /* 0x000000804d55723e */ /* 0x000fe200000000ff */
[----:B------:R-:W-:Y:S01]  /*3ae0*/  UIADD3.X UR5, URZ, UR5, URZ, UP0, !UPT ;  /* 0x000000053f057290 */ /* 0x000fe200087fe43f */
[----:B------:R-:W-:-:S05]  /*3af0*/  ISETP.LE.U32.AND P0, PT, R7, UR4, PT ;  /* 0x0000000407007c0c */ /* 0x000fca000bf03070 */
[C---:B------:R-:W-:Y:S08]  /*3b00*/  HMMA.16816.F32 R76, R84.reuse, R78, R120 ;  /* 0x0000004e544c723c */ /* 0x040ff00000001878 */
[C---:B------:R-:W-:Y:S08]  /*3b10*/  HMMA.16816.F32 R72, R84.reuse, R74, R108 ;  /* 0x0000004a5448723c */ /* 0x040ff0000000186c */
[C---:B------:R-:W-:Y:S08]  /*3b20*/  HMMA.16816.F32 R68, R84.reuse, R70, R104 ;  /* 0x000000465444723c */ /* 0x040ff00000001868 */
[C---:B------:R-:W-:Y:S08]  /*3b30*/  HMMA.16816.F32 R64, R84.reuse, R66, R100 ;  /* 0x000000425440723c */ /* 0x040ff00000001864 */
[C---:B------:R-:W-:Y:S08]  /*3b40*/  HMMA.16816.F32 R60, R84.reuse, R62, R96 ;  /* 0x0000003e543c723c */ /* 0x040ff00000001860 */
[C---:B------:R-:W-:Y:S08]  /*3b50*/  HMMA.16816.F32 R56, R84.reuse, R58, R92 ;  /* 0x0000003a5438723c */ /* 0x040ff0000000185c */
[C---:B------:R-:W-:Y:S08]  /*3b60*/  HMMA.16816.F32 R52, R84.reuse, R54, R88 ;  /* 0x000000365434723c */ /* 0x040ff00000001858 */
[----:B------:R-:W-:Y:S07]  /*3b70*/  HMMA.16816.F32 R48, R84, R50, R112 ;  /* 0x000000325430723c */ /* 0x000fee0000001870 */
[----:B------:R-:W-:-:S04]  /*3b80*/  MOV R85, UR5 ;  /* 0x0000000500557c02 */ /* 0x000fc80008000f00 */
[----:B------:R-:W-:Y:S01]  /*3b90*/  ISETP.GE.U32.AND.EX P0, PT, R85, RZ, PT, P0 ;  /* 0x000000ff5500720c */ /* 0x000fe20003f06100 */
[----:B0-----:R-:W-:Y:S02]  /*3ba0*/  FADD R83, R124, R83 ;  /* 0x000000537c537221 */ /* 0x001fe40000000000 */
[----:B-1----:R-:W-:Y:S02]  /*3bb0*/  FADD R82, R125, R82 ;  /* 0x000000527d527221 */ /* 0x002fe40000000000 */
[----:B------:R-:W-:Y:S02]  /*3bc0*/  IMAD.MOV.U32 R84, RZ, RZ, 0x40 ;  /* 0x00000040ff547424 */ /* 0x000fe400078e00ff */
[----:B------:R-:W-:Y:S02]  /*3bd0*/  FFMA R8, R23, R8, R83 ;  /* 0x0000000817087223 */ /* 0x000fe40000000053 */
[----:B------:R-:W-:Y:S02]  /*3be0*/  FFMA R21, R22, R21, R82 ;  /* 0x0000001516157223 */ /* 0x000fe40000000052 */
[----:B------:R-:W-:-:S02]  /*3bf0*/  IMAD R5, R84, c[0x0][0x1b4], R5 ;  /* 0x00006d0054057a24 */ /* 0x000fc400078e0205 */
[----:B------:R-:W-:Y:S02]  /*3c00*/  IMAD R17, R84, c[0x0][0x1a4], R17 ;  /* 0x0000690054117a24 */ /* 0x000fe400078e0211 */
[----:B------:R-:W-:Y:S02]  /*3c10*/  IMAD.MOV.U32 R23, RZ, RZ, R80 ;  /* 0x000000ffff177224 */ /* 0x000fe400078e0050 */
[----:B------:R-:W-:Y:S01]  /*3c20*/  IMAD.MOV.U32 R22, RZ, RZ, R81 ;  /* 0x000000ffff167224 */ /* 0x000fe200078e0051 */
[----:B------:R-:W-:Y:S01]  /*3c30*/  @P0 CALL.REL.NOINC `(.L_x_0) ;  /* 0x0000001000000944 */ /* 0x000fe20003c00000 */
[----:B------:R-:W-:Y:S05]  /*3c40*/  BRA `(.L_x_1) ;  /* 0xffffdb2000007947 */ /* 0x000fea000383ffff */
.L_x_0:
[----:B------:R-:W-:Y:S01]  /*3c50*/  MOV R22, R8 ;  /* 0x0000000800167202 */ /* 0x000fe20000000f00 */
[C---:B------:R-:W-:Y:S01]  /*3c60*/  FMUL R6, R21.reuse, 8388608 ;  /* 0x4b00000015067820 */ /* 0x040fe20000400000 */
[----:B------:R-:W-:Y:S01]  /*3c70*/  FSETP.GEU.AND P3, PT, R21, 1.175494350822287508e-38, PT ;  /* 0x008000001500780b */ /* 0x000fe20003f6e000 */
[----:B------:R-:W-:Y:S01]  /*3c80*/  IMAD R19, R10, 0x2, R11 ;  /* 0x000000020a137824 */ /* 0x000fe200078e020b */
[C---:B------:R-:W-:Y:S01]  /*3c90*/  FSETP.GEU.AND P2, PT, R22.reuse, 1.175494350822287508e-38, PT ;  /* 0x008000001600780b */ /* 0x040fe20003f4e000 */
[----:B------:R-:W-:Y:S01]  /*3ca0*/  FMUL R5, R22, 8388608 ;  /* 0x4b00000016057820 */ /* 0x000fe20000400000 */
[----:B------:R-:W-:Y:S01]  /*3cb0*/  FSEL R83, R6, R21, !P3 ;  /* 0x0000001506537208 */ /* 0x000fe20005800000 */
[C---:B------:R-:W-:Y:S01]  /*3cc0*/  IMAD.SHL.U32 R10, R0.reuse, 0x8, RZ ;  /* 0x00000008000a7824 */ /* 0x040fe200078e00ff */
[----:B------:R-:W-:Y:S01]  /*3cd0*/  SHF.R.U32.HI R18, RZ, 0x1, R0 ;  /* 0x00000001ff127819 */ /* 0x000fe20000011600 */
[C---:B------:R-:W-:Y:S01]  /*3ce0*/  IMAD.SHL.U32 R8, R0.reuse, 0x200, RZ ;  /* 0x0000020000087824 */ /* 0x040fe200078e00ff */
[----:B------:R-:W-:Y:S01]  /*3cf0*/  FSEL R43, R5, R22, !P2 ;  /* 0x00000016052b7208 */ /* 0x000fe20005000000 */
[----:B------:R-:W-:Y:S01]  /*3d00*/  IMAD.SHL.U32 R16, R0, 0x4, RZ ;  /* 0x0000000400107824 */ /* 0x000fe200078e00ff */
[----:B------:R-:W-:Y:S01]  /*3d10*/  LOP3.LUT R14, R10, 0x38, RZ, 0xc0, !PT ;  /* 0x000000380a0e7812 */ /* 0x000fe200078ec0ff */
[----:B------:R-:W-:Y:S01]  /*3d20*/  IMAD R7, R2, c[0x0][0x1c0], RZ ;  /* 0x0000700002077a24 */ /* 0x000fe200078e02ff */
[----:B------:R-:W-:Y:S01]  /*3d30*/  IADD3 R5, R43, -0x3f3504f3, RZ ;  /* 0xc0cafb0d2b057810 */ /* 0x000fe20007ffe0ff */
[----:B------:R-:W-:Y:S01]  /*3d40*/  IMAD R11, R3, c[0x0][0x1c4], RZ ;  /* 0x00007100030b7a24 */ /* 0x000fe200078e02ff */
[----:B------:R-:W-:Y:S01]  /*3d50*/  LOP3.LUT R15, R8, 0x3000, RZ, 0xc0, !PT ;  /* 0x00003000080f7812 */ /* 0x000fe200078ec0ff */
[----:B------:R-:W-:Y:S01]  /*3d60*/  IMAD.MOV.U32 R24, RZ, RZ, R56 ;  /* 0x000000ffff187224 */ /* 0x000fe200078e0038 */
[----:B------:R-:W-:Y:S01]  /*3d70*/  LOP3.LUT R6, R5, 0xff800000, RZ, 0xc0, !PT ;  /* 0xff80000005067812 */ /* 0x000fe200078ec0ff */
[----:B------:R-:W-:Y:S01]  /*3d80*/  IMAD.MOV.U32 R82, RZ, RZ, c[0x0][0x1c8] ;  /* 0x00007200ff527624 */ /* 0x000fe200078e00ff */
[----:B------:R-:W-:Y:S01]  /*3d90*/  IADD3 R5, R83, -0x3f3504f3, RZ ;  /* 0xc0cafb0d53057810 */ /* 0x000fe20007ffe0ff */
[----:B------:R-:W-:Y:S01]  /*3da0*/  IMAD R15, R12, 0x20, R15 ;  /* 0x000000200c0f7824 */ /* 0x000fe200078e020f */
[----:B------:R-:W-:Y:S01]  /*3db0*/  LOP3.LUT R17, R16, 0x1c0, RZ, 0xc0, !PT ;  /* 0x000001c010117812 */ /* 0x000fe200078ec0ff */
[----:B------:R0:W-:Y:S01]  /*3dc0*/  I2F R8, R6 ;  /* 0x0000000600087306 */ /* 0x0001e20000201400 */
[----:B------:R-:W-:Y:S01]  /*3dd0*/  LOP3.LUT R10, R5, 0xff800000, RZ, 0xc0, !PT ;  /* 0xff800000050a7812 */ /* 0x000fe200078ec0ff */
[----:B------:R-:W-:Y:S01]  /*3de0*/  IMAD.SHL.U32 R5, R7, 0x2, RZ ;  /* 0x0000000207057824 */ /* 0x000fe200078e00ff */
[----:B------:R-:W-:Y:S01]  /*3df0*/  LOP3.LUT R16, R18, 0x4, RZ, 0xc0, !PT ;  /* 0x0000000412107812 */ /* 0x000fe200078ec0ff */
[----:B------:R-:W-:Y:S01]  /*3e00*/  BAR.SYNC.DEFER_BLOCKING 0x0 ;  /* 0x0000000000007b1d */ /* 0x000fe20000010000 */
[C---:B------:R-:W-:Y:S01]  /*3e10*/  SHF.L.U32 R18, R11.reuse, 0x1, RZ ;  /* 0x000000010b127819 */ /* 0x040fe200000006ff */
[----:B------:R-:W-:Y:S01]  /*3e20*/  IMAD.HI R11, R11, 0x2, RZ ;  /* 0x000000020b0b7827 */ /* 0x000fe200078e02ff */
[----:B------:R-:W-:-:S02]  /*3e30*/  FSETP.GT.AND P1, PT, |R21|, 8.50705917302346158658e+37, PT ;  /* 0x7e8000001500780b */ /* 0x000fc40003f24200 */
[----:B------:R-:W-:Y:S01]  /*3e40*/  IADD3 R12, P4, P5, R18, c[0x0][0x178], R5 ;  /* 0x00005e00120c7a10 */ /* 0x000fe20007d9e005 */
[C---:B------:R-:W-:Y:S01]  /*3e50*/  IMAD.SHL.U32 R5, R0.reuse, 0x800, RZ ;  /* 0x0000080000057824 */ /* 0x040fe200078e00ff */
[----:B------:R-:W-:Y:S01]  /*3e60*/  LOP3.LUT P0, RZ, R0, 0x80, RZ, 0xc0, !PT ;  /* 0x0000008000ff7812 */ /* 0x000fe2000780c0ff */
[----:B------:R-:W-:Y:S01]  /*3e70*/  IMAD.HI R0, R7, 0x2, RZ ;  /* 0x0000000207007827 */ /* 0x000fe200078e02ff */
[----:B------:R-:W-:Y:S02]  /*3e80*/  IADD3 R14, R16, R14, R17 ;  /* 0x0000000e100e7210 */ /* 0x000fe40007ffe011 */
[----:B------:R-:W-:Y:S01]  /*3e90*/  FSEL R7, RZ, -23, P3 ;  /* 0xc1b80000ff077808 */ /* 0x000fe20001800000 */
[----:B------:R-:W1:Y:S01]  /*3ea0*/  I2F R16, R10 ;  /* 0x0000000a00107306 */ /* 0x000e620000201400 */
[----:B------:R-:W-:Y:S01]  /*3eb0*/  FSETP.GEU.AND P3, PT, |R21|, 1.175494350822287508e-38, PT ;  /* 0x008000001500780b */ /* 0x000fe20003f6e200 */
[----:B------:R-:W-:Y:S01]  /*3ec0*/  IMAD.SHL.U32 R18, R19, 0x4, RZ ;  /* 0x0000000413127824 */ /* 0x000fe200078e00ff */
[----:B------:R-:W-:Y:S01]  /*3ed0*/  LOP3.LUT R20, R5, 0x3000, RZ, 0xc0, !PT ;  /* 0x0000300005147812 */ /* 0x000fe200078ec0ff */
[----:B------:R-:W-:Y:S01]  /*3ee0*/  @P1 FMUL R21, R21, 0.25 ;  /* 0x3e80000015151820 */ /* 0x000fe20000400000 */
[----:B------:R-:W-:Y:S01]  /*3ef0*/  FSEL R5, RZ, -23, P2 ;  /* 0xc1b80000ff057808 */ /* 0x000fe20001000000 */
[----:B------:R-:W-:Y:S01]  /*3f00*/  @P1 FMUL R51, R51, 0.25 ;  /* 0x3e80000033331820 */ /* 0x000fe20000400000 */
[----:B------:R-:W-:Y:S01]  /*3f10*/  FSETP.GT.AND P2, PT, |R22|, 8.50705917302346158658e+37, PT ;  /* 0x7e8000001600780b */ /* 0x000fe20003f44200 */
[----:B------:R-:W-:Y:S01]  /*3f20*/  @P1 FMUL R50, R50, 0.25 ;  /* 0x3e80000032321820 */ /* 0x000fe20000400000 */
[----:B------:R-:W-:Y:S01]  /*3f30*/  LOP3.LUT R41, R15, R18, RZ, 0x3c, !PT ;  /* 0x000000120f297212 */ /* 0x000fe200078e3cff */
[----:B------:R-:W-:Y:S01]  /*3f40*/  @P1 FMUL R55, R55, 0.25 ;  /* 0x3e80000037371820 */ /* 0x000fe20000400000 */
[----:B------:R-:W-:Y:S01]  /*3f50*/  IADD3.X R0, R11, c[0x0][0x17c], R0, P4, P5 ;  /* 0x00005f000b007a10 */ /* 0x000fe200027ea400 */
[----:B------:R-:W-:Y:S01]  /*3f60*/  @P1 FMUL R54, R54, 0.25 ;  /* 0x3e80000036361820 */ /* 0x000fe20000400000 */
[----:B0-----:R-:W-:Y:S01]  /*3f70*/  IADD3 R6, R43, -R6, RZ ;  /* 0x800000062b067210 */ /* 0x001fe20007ffe0ff */
[----:B------:R-:W-:Y:S01]  /*3f80*/  @!P3 FMUL R21, R21, 16777216 ;  /* 0x4b8000001515b820 */ /* 0x000fe20000400000 */
[----:B------:R-:W-:Y:S01]  /*3f90*/  LOP3.LUT R13, R13, 0x1f8, RZ, 0xc0, !PT ;  /* 0x000001f80d0d7812 */ /* 0x000fe200078ec0ff */
[----:B-1----:R-:W-:-:S02]  /*3fa0*/  FFMA.FTZ R16, R16, 1.1920928955078125e-07, R7 ;  /* 0x3400000010107823 */ /* 0x002fc40000010007 */
[----:B------:R-:W-:Y:S01]  /*3fb0*/  @P1 FMUL R59, R59, 0.25 ;  /* 0x3e8000003b3b1820 */ /* 0x000fe20000400000 */
[----:B------:R-:W0:Y:S01]  /*3fc0*/  MUFU.RCP R7, R21 ;  /* 0x0000001500077308 */ /* 0x000e220000001000 */
[----:B------:R-:W-:Y:S02]  /*3fd0*/  @P1 FMUL R58, R58, 0.25 ;  /* 0x3e8000003a3a1820 */ /* 0x000fe40000400000 */
[----:B------:R-:W-:Y:S02]  /*3fe0*/  @P1 FMUL R63, R63, 0.25 ;  /* 0x3e8000003f3f1820 */ /* 0x000fe40000400000 */
[----:B------:R-:W-:Y:S02]  /*3ff0*/  @P1 FMUL R62, R62, 0.25 ;  /* 0x3e8000003e3e1820 */ /* 0x000fe40000400000 */
[----:B------:R-:W-:Y:S02]  /*4000*/  @P1 FMUL R67, R67, 0.25 ;  /* 0x3e80000043431820 */ /* 0x000fe40000400000 */
[----:B------:R-:W-:-:S02]  /*4010*/  @P1 FMUL R66, R66, 0.25 ;  /* 0x3e80000042421820 */ /* 0x000fc40000400000 */
[----:B------:R-:W-:Y:S02]  /*4020*/  @P1 FMUL R71, R71, 0.25 ;  /* 0x3e80000047471820 */ /* 0x000fe40000400000 */
[----:B------:R-:W-:Y:S02]  /*4030*/  @P1 FMUL R70, R70, 0.25 ;  /* 0x3e80000046461820 */ /* 0x000fe40000400000 */
[----:B------:R-:W-:Y:S02]  /*4040*/  @P1 FMUL R75, R75, 0.25 ;  /* 0x3e8000004b4b1820 */ /* 0x000fe40000400000 */
[----:B------:R-:W-:Y:S02]  /*4050*/  @P1 FMUL R74, R74, 0.25 ;  /* 0x3e8000004a4a1820 */ /* 0x000fe40000400000 */
[----:B------:R-:W-:Y:S02]  /*4060*/  @P1 FMUL R79, R79, 0.25 ;  /* 0x3e8000004f4f1820 */ /* 0x000fe40000400000 */
[----:B------:R-:W-:Y:S01]  /*4070*/  @P1 FMUL R78, R78, 0.25 ;  /* 0x3e8000004e4e1820 */ /* 0x000fe20000400000 */
[C---:B------:R-:W-:Y:S01]  /*4080*/  FSETP.GEU.AND P1, PT, |R22|.reuse, 1.175494350822287508e-38, PT ;  /* 0x008000001600780b */ /* 0x040fe20003f2e200 */
[----:B------:R-:W-:-:S02]  /*4090*/  @P2 FMUL R22, R22, 0.25 ;  /* 0x3e80000016162820 */ /* 0x000fc40000400000 */
[----:B------:R-:W-:Y:S02]  /*40a0*/  @!P3 FMUL R51, R51, 16777216 ;  /* 0x4b8000003333b820 */ /* 0x000fe40000400000 */
[----:B------:R-:W-:Y:S02]  /*40b0*/  @!P3 FMUL R50, R50, 16777216 ;  /* 0x4b8000003232b820 */ /* 0x000fe40000400000 */
[----:B------:R-:W-:Y:S02]  /*40c0*/  @!P3 FMUL R55, R55, 16777216 ;  /* 0x4b8000003737b820 */ /* 0x000fe40000400000 */
[----:B------:R-:W-:Y:S02]  /*40d0*/  @!P3 FMUL R54, R54, 16777216 ;  /* 0x4b8000003636b820 */ /* 0x000fe40000400000 */
[----:B------:R-:W-:Y:S02]  /*40e0*/  @!P3 FMUL R59, R59, 16777216 ;  /* 0x4b8000003b3bb820 */ /* 0x000fe40000400000 */
[----:B------:R-:W-:-:S02]  /*40f0*/  @!P3 FMUL R58, R58, 16777216 ;  /* 0x4b8000003a3ab820 */ /* 0x000fc40000400000 */
        /* <DEDUP_REMOVED lines=9> */
[----:B------:R-:W-:Y:S01]  /*4190*/  @!P3 FMUL R78, R78, 16777216 ;  /* 0x4b8000004e4eb820 */ /* 0x000fe20000400000 */
[----:B------:R-:W-:Y:S01]  /*41a0*/  ISETP.GE.U32.AND P3, PT, R83, 0x7f800000, PT ;  /* 0x7f8000005300780c */ /* 0x000fe20003f66070 */
[----:B------:R-:W-:Y:S02]  /*41b0*/  @!P1 FMUL R22, R22, 16777216 ;  /* 0x4b80000016169820 */ /* 0x000fe40000400000 */
[----:B------:R-:W-:-:S02]  /*41c0*/  FFMA.FTZ R5, R8, 1.1920928955078125e-07, R5 ;  /* 0x3400000008057823 */ /* 0x000fc40000010005 */
[C---:B0-----:R-:W-:Y:S02]  /*41d0*/  FMUL R8, R7.reuse, R51 ;  /* 0x0000003307087220 */ /* 0x041fe40000400000 */
[C---:B------:R-:W-:Y:S02]  /*41e0*/  FMUL R11, R7.reuse, R50 ;  /* 0x00000032070b7220 */ /* 0x040fe40000400000 */
[C---:B------:R-:W-:Y:S02]  /*41f0*/  FMUL R17, R7.reuse, R55 ;  /* 0x0000003707117220 */ /* 0x040fe40000400000 */
[C---:B------:R-:W-:Y:S02]  /*4200*/  FMUL R18, R7.reuse, R54 ;  /* 0x0000003607127220 */ /* 0x040fe40000400000 */
[C---:B------:R-:W-:Y:S02]  /*4210*/  FMUL R19, R7.reuse, R59 ;  /* 0x0000003b07137220 */ /* 0x040fe40000400000 */
[----:B------:R-:W-:Y:S01]  /*4220*/  FMUL R21, R7, R58 ;  /* 0x0000003a07157220 */ /* 0x000fe20000400000 */
[----:B------:R-:W-:Y:S01]  /*4230*/  F2FP.PACK_AB R55, R11, R18 ;  /* 0x000000120b37723e */ /* 0x000fe200000000ff */
[----:B------:R-:W-:-:S02]  /*4240*/  FMUL R26, R7, R63 ;  /* 0x0000003f071a7220 */ /* 0x000fc40000400000 */
[C---:B------:R-:W-:Y:S02]  /*4250*/  FMUL R28, R7.reuse, R62 ;  /* 0x0000003e071c7220 */ /* 0x040fe40000400000 */
[----:B------:R-:W-:Y:S01]  /*4260*/  FMUL R25, R7, R67 ;  /* 0x0000004307197220 */ /* 0x000fe20000400000 */
[----:B------:R-:W-:Y:S01]  /*4270*/  F2FP.PACK_AB R26, R19, R26 ;  /* 0x0000001a131a723e */ /* 0x000fe200000000ff */
[----:B------:R-:W-:Y:S01]  /*4280*/  FMUL R27, R7, R66 ;  /* 0x00000042071b7220 */ /* 0x000fe20000400000 */
[----:B------:R-:W-:Y:S01]  /*4290*/  F2FP.PACK_AB R54, R21, R28 ;  /* 0x0000001c1536723e */ /* 0x000fe200000000ff */
[C---:B------:R-:W-:Y:S02]  /*42a0*/  FMUL R32, R7.reuse, R71 ;  /* 0x0000004707207220 */ /* 0x040fe40000400000 */
[C---:B------:R-:W-:Y:S02]  /*42b0*/  FMUL R34, R7.reuse, R70 ;  /* 0x0000004607227220 */ /* 0x040fe40000400000 */
[----:B------:R-:W-:Y:S01]  /*42c0*/  FMUL R33, R7, R75 ;  /* 0x0000004b07217220 */ /* 0x000fe20000400000 */
[----:B------:R-:W-:Y:S01]  /*42d0*/  F2FP.PACK_AB R25, R25, R32 ;  /* 0x000000201919723e */ /* 0x000fe200000000ff */
[----:B------:R-:W-:-:S02]  /*42e0*/  FMUL R35, R7, R74 ;  /* 0x0000004a07237220 */ /* 0x000fc40000400000 */
[C---:B------:R-:W-:Y:S02]  /*42f0*/  FMUL R40, R7.reuse, R79 ;  /* 0x0000004f07287220 */ /* 0x040fe40000400000 */
[----:B------:R-:W-:Y:S02]  /*4300*/  FMUL R42, R7, R78 ;  /* 0x0000004e072a7220 */ /* 0x000fe40000400000 */
[----:B------:R-:W0:Y:S01]  /*4310*/  MUFU.RCP R7, R22 ;  /* 0x0000001600077308 */ /* 0x000e220000001000 */
        /* <DEDUP_REMOVED lines=15> */
[----:B------:R-:W-:-:S02]  /*4410*/  @!P1 FMUL R72, R72, 16777216 ;  /* 0x4b80000048489820 */ /* 0x000fc40000400000 */
[----:B------:R-:W-:Y:S02]  /*4420*/  @!P1 FMUL R76, R76, 16777216 ;  /* 0x4b8000004c4c9820 */ /* 0x000fe40000400000 */
[----:B------:R-:W-:Y:S01]  /*4430*/  @P2 FMUL R60, R60, 0.25 ;  /* 0x3e8000003c3c2820 */ /* 0x000fe20000400000 */
[----:B------:R-:W-:Y:S01]  /*4440*/  ISETP.GE.U32.AND P2, PT, R43, 0x7f800000, PT ;  /* 0x7f8000002b00780c */ /* 0x000fe20003f46070 */
        /* <DEDUP_REMOVED lines=13> */
[C---:B0-----:R-:W-:Y:S02]  /*4520*/  FMUL R39, R7.reuse, R72 ;  /* 0x0000004807277220 */ /* 0x041fe40000400000 */
[----:B------:R-:W-:Y:S02]  /*4530*/  FMUL R46, R7, R76 ;  /* 0x0000004c072e7220 */ /* 0x000fe40000400000 */
[----:B------:R-:W-:Y:S01]  /*4540*/  @!P1 FMUL R60, R60, 16777216 ;  /* 0x4b8000003c3c9820 */ /* 0x000fe20000400000 */
[----:B------:R-:W-:Y:S01]  /*4550*/  FSETP.NEU.AND P1, PT, R43, RZ, PT ;  /* 0x000000ff2b00720b */ /* 0x000fe20003f2d000 */
[----:B------:R-:W-:-:S02]  /*4560*/  FMUL R23, R7, R57 ;  /* 0x0000003907177220 */ /* 0x000fc40000400000 */
[----:B------:R-:W-:Y:S02]  /*4570*/  FMUL R30, R7, R61 ;  /* 0x0000003d071e7220 */ /* 0x000fe40000400000 */
[----:B------:R-:W-:Y:S02]  /*4580*/  IMAD R56, R9, 0x10, R20 ;  /* 0x0000001009387824 */ /* 0x000fe400078e0214 */
[C---:B------:R-:W-:Y:S02]  /*4590*/  FMUL R9, R7.reuse, R49 ;  /* 0x0000003107097220 */ /* 0x040fe40000400000 */
[----:B------:R-:W-:Y:S01]  /*45a0*/  FMUL R15, R7, R48 ;  /* 0x00000030070f7220 */ /* 0x000fe20000400000 */
[----:B------:R-:W-:Y:S01]  /*45b0*/  F2FP.PACK_AB R48, R39, R46 ;  /* 0x0000002e2730723e */ /* 0x000fe200000000ff */
[----:B------:R-:W-:Y:S01]  /*45c0*/  FMUL R20, R7, R53 ;  /* 0x0000003507147220 */ /* 0x000fe20000400000 */
[----:B------:R-:W-:Y:S01]  /*45d0*/  F2FP.PACK_AB R46, R23, R30 ;  /* 0x0000001e172e723e */ /* 0x000fe200000000ff */
[----:B------:R-:W-:Y:S01]  /*45e0*/  FMUL R22, R7, R52 ;  /* 0x0000003407167220 */ /* 0x000fe20000400000 */
[----:B------:R-:W-:Y:S01]  /*45f0*/  F2FP.PACK_AB R53, R27, R34 ;  /* 0x000000221b35723e */ /* 0x000fe200000000ff */
[C---:B------:R-:W-:Y:S01]  /*4600*/  FMUL R24, R7.reuse, R24 ;  /* 0x0000001807187220 */ /* 0x040fe20000400000 */
[----:B------:R-:W-:Y:S01]  /*4610*/  F2FP.PACK_AB R27, R8, R17 ;  /* 0x00000011081b723e */ /* 0x000fe200000000ff */
[----:B------:R-:W-:Y:S01]  /*4620*/  FMUL R29, R7, R65 ;  /* 0x00000041071d7220 */ /* 0x000fe20000400000 */
[----:B------:R-:W-:Y:S01]  /*4630*/  F2FP.PACK_AB R47, R9, R20 ;  /* 0x00000014092f723e */ /* 0x000fe200000000ff */
[----:B------:R-:W-:Y:S01]  /*4640*/  FMUL R31, R7, R64 ;  /* 0x00000040071f7220 */ /* 0x000fe20000400000 */
[----:B------:R-:W-:Y:S01]  /*4650*/  F2FP.PACK_AB R52, R35, R42 ;  /* 0x0000002a2334723e */ /* 0x000fe200000000ff */
[----:B------:R-:W-:Y:S01]  /*4660*/  FMUL R37, R7, R73 ;  /* 0x0000004907257220 */ /* 0x000fe20000400000 */
[----:B------:R-:W-:Y:S01]  /*4670*/  F2FP.PACK_AB R51, R15, R22 ;  /* 0x000000160f33723e */ /* 0x000fe200000000ff */
[C---:B------:R-:W-:Y:S01]  /*4680*/  FMUL R44, R7.reuse, R77 ;  /* 0x0000004d072c7220 */ /* 0x040fe20000400000 */
[----:B------:R-:W-:Y:S01]  /*4690*/  LOP3.LUT R8, R56, 0x40, RZ, 0x3c, !PT ;  /* 0x0000004038087812 */ /* 0x000fe200078e3cff */
[C---:B------:R-:W-:Y:S01]  /*46a0*/  FMUL R38, R7.reuse, R68 ;  /* 0x0000004407267220 */ /* 0x040fe20000400000 */
[----:B------:R-:W-:Y:S01]  /*46b0*/  STS.128 [R41+0x80], R52 ;  /* 0x0000803429007388 */ /* 0x000fe20000000c00 */
[----:B------:R-:W-:Y:S01]  /*46c0*/  FMUL R36, R7, R69 ;  /* 0x0000004507247220 */ /* 0x000fe20000400000 */
[----:B------:R-:W-:Y:S01]  /*46d0*/  F2FP.PACK_AB R44, R37, R44 ;  /* 0x0000002c252c723e */ /* 0x000fe200000000ff */
[----:B------:R-:W-:Y:S01]  /*46e0*/  FMUL R7, R7, R60 ;  /* 0x0000003c07077220 */ /* 0x000fe20000400000 */
[----:B------:R-:W-:Y:S01]  /*46f0*/  F2FP.PACK_AB R49, R31, R38 ;  /* 0x000000261f31723e */ /* 0x000fe200000000ff */
[----:B------:R-:W-:Y:S01]  /*4700*/  IMAD.MOV.U32 R23, RZ, RZ, 0x3dc6b27f ;  /* 0x3dc6b27fff177424 */ /* 0x000fe200078e00ff */
[----:B------:R-:W-:Y:S01]  /*4710*/  F2FP.PACK_AB R45, R29, R36 ;  /* 0x000000241d2d723e */ /* 0x000fe200000000ff */
[----:B------:R-:W-:Y:S01]  /*4720*/  FADD R6, R6, -1 ;  /* 0xbf80000006067421 */ /* 0x000fe20000000000 */
[----:B------:R-:W-:Y:S01]  /*4730*/  F2FP.PACK_AB R50, R24, R7 ;  /* 0x000000071832723e */ /* 0x000fe200000000ff */
[----:B------:R-:W-:Y:S01]  /*4740*/  IMAD R21, R4, c[0x0][0x1c8], RZ ;  /* 0x0000720004157a24 */ /* 0x000fe200078e02ff */
[----:B------:R-:W-:Y:S01]  /*4750*/  F2FP.PACK_AB R24, R33, R40 ;  /* 0x000000282118723e */ /* 0x000fe200000000ff */
[----:B------:R-:W-:Y:S01]  /*4760*/  FFMA.FTZ R7, R6, R23, -0.16845393180847167969 ;  /* 0xbe2c7f3006077423 */ /* 0x000fe20000010017 */
[----:B------:R-:W-:Y:S01]  /*4770*/  STS.128 [R41+0x800], R44 ;  /* 0x0008002c29007388 */ /* 0x000fe20000000c00 */
[----:B------:R-:W-:-:S02]  /*4780*/  IMAD R19, R82, 0x2, R21 ;  /* 0x0000000252137824 */ /* 0x000fc400078e0215 */
[----:B------:R-:W-:Y:S01]  /*4790*/  FFMA.FTZ R7, R6, R7, 0.1716887056827545166 ;  /* 0x3e2fcf2a06077423 */ /* 0x000fe20000010007 */
[----:B------:R-:W-:Y:S01]  /*47a0*/  STS.128 [R41], R48 ;  /* 0x0000003029007388 */ /* 0x000fe20000000c00 */
[----:B------:R-:W-:Y:S01]  /*47b0*/  IMAD.IADD R10, R83, 0x1, -R10 ;  /* 0x00000001530a7824 */ /* 0x000fe200078e0a0a */
[----:B------:R-:W-:Y:S01]  /*47c0*/  LEA R11, R82, R19, 0x1 ;  /* 0x00000013520b7211 */ /* 0x000fe200078e08ff */
[----:B------:R-:W-:Y:S01]  /*47d0*/  FFMA.FTZ R7, R6, R7, -0.17900948226451873779 ;  /* 0xbe374e4306077423 */ /* 0x000fe20000010007 */
[----:B------:R0:W-:Y:S01]  /*47e0*/  STS.128 [R41+0x880], R24 ;  /* 0x0008801829007388 */ /* 0x0001e20000000c00 */
[----:B------:R-:W-:-:S03]  /*47f0*/  FADD R10, R10, -1 ;  /* 0xbf8000000a0a7421 */ /* 0x000fc60000000000 */
[----:B------:R-:W-:Y:S01]  /*4800*/  BAR.SYNC.DEFER_BLOCKING 0x0 ;  /* 0x0000000000007b1d */ /* 0x000fe20000010000 */
[----:B------:R-:W-:Y:S01]  /*4810*/  FFMA.FTZ R7, R6, R7, 0.20512372255325317383 ;  /* 0x3e520bf406077423 */ /* 0x000fe20000010007 */
[C---:B------:R-:W-:Y:S01]  /*4820*/  LEA R28, P5, R11.reuse, R12, 0x1 ;  /* 0x0000000c0b1c7211 */ /* 0x040fe200078a08ff */
[----:B------:R-:W-:Y:S02]  /*4830*/  IMAD R17, R82, 0x2, R11 ;  /* 0x0000000252117824 */ /* 0x000fe400078e020b */
[----:B------:R-:W-:Y:S01]  /*4840*/  FFMA.FTZ R7, R6, R7, -0.24046532809734344482 ;  /* 0xbe763c8b06077423 */ /* 0x000fe20000010007 */
[----:B------:R-:W-:Y:S01]  /*4850*/  LEA.HI.X.SX32 R29, R11, R0, 0x1, P5 ;  /* 0x000000000b1d7211 */ /* 0x000fe200028f0eff */
[----:B------:R-:W-:Y:S02]  /*4860*/  FFMA.FTZ R9, R10, R23, -0.16845393180847167969 ;  /* 0xbe2c7f300a097423 */ /* 0x000fe40000010017 */
[----:B------:R-:W-:Y:S02]  /*4870*/  FFMA.FTZ R7, R6, R7, 0.28857114911079406738 ;  /* 0x3e93bf9906077423 */ /* 0x000fe40000010007 */
[----:B------:R-:W-:Y:S01]  /*4880*/  IMAD R23, R82, 0x2, R17 ;  /* 0x0000000252177824 */ /* 0x000fe200078e0211 */
[----:B0-----:R-:W-:Y:S01]  /*4890*/  LEA R26, P4, R19, R12, 0x1 ;  /* 0x0000000c131a7211 */ /* 0x001fe200078808ff */
[----:B------:R-:W-:-:S02]  /*48a0*/  FFMA.FTZ R7, R6, R7, -0.36067417263984680176 ;  /* 0xbeb8aa4906077423 */ /* 0x000fc40000010007 */
[----:B------:R-:W-:Y:S01]  /*48b0*/  IMAD R35, R82, 0x2, R23 ;  /* 0x0000000252237824 */ /* 0x000fe200078e0217 */
[----:B------:R-:W-:Y:S01]  /*48c0*/  LEA.HI.X.SX32 R27, R19, R0, 0x1, P4 ;  /* 0x00000000131b7211 */ /* 0x000fe200020f0eff */
[----:B------:R-:W-:Y:S02]  /*48d0*/  FFMA.FTZ R7, R6, R7, 0.48089820146560668945 ;  /* 0x3ef6384a06077423 */ /* 0x000fe40000010007 */
[----:B------:R-:W-:Y:S01]  /*48e0*/  IMAD R37, R82, 0x2, R35 ;  /* 0x0000000252257824 */ /* 0x000fe200078e0223 */
[C---:B------:R-:W-:Y:S01]  /*48f0*/  LEA R34, P4, R35.reuse, R12, 0x1 ;  /* 0x0000000c23227211 */ /* 0x040fe200078808ff */
[C---:B------:R-:W-:Y:S02]  /*4900*/  FFMA.FTZ R7, R6.reuse, R7, -0.72134751081466674805 ;  /* 0xbf38aa3b06077423 */ /* 0x040fe40000010007 */
[----:B------:R-:W-:Y:S01]  /*4910*/  @P2 IMAD.MOV.U32 R4, RZ, RZ, 0x7f800000 ;  /* 0x7f800000ff042424 */ /* 0x000fe200078e00ff */
[----:B------:R-:W-:Y:S01]  /*4920*/  LEA.HI.X.SX32 R35, R35, R0, 0x1, P4 ;  /* 0x0000000023237211 */ /* 0x000fe200020f0eff */
[----:B------:R-:W-:Y:S01]  /*4930*/  FMUL R7, R6, R7 ;  /* 0x0000000706077220 */ /* 0x000fe20000400000 */
[----:B------:R-:W-:Y:S01]  /*4940*/  LEA R36, P5, R37, R12, 0x1 ;  /* 0x0000000c25247211 */ /* 0x000fe200078a08ff */
[----:B------:R-:W-:-:S02]  /*4950*/  FFMA.FTZ R9, R10, R9, 0.1716887056827545166 ;  /* 0x3e2fcf2a0a097423 */ /* 0x000fc40000010009 */
[----:B------:R-:W-:Y:S02]  /*4960*/  FMUL R7, R6, R7 ;  /* 0x0000000706077220 */ /* 0x000fe40000400000 */
[----:B------:R-:W-:Y:S02]  /*4970*/  FFMA.FTZ R9, R10, R9, -0.17900948226451873779 ;  /* 0xbe374e430a097423 */ /* 0x000fe40000010009 */
[----:B------:R-:W-:Y:S01]  /*4980*/  FFMA.FTZ R6, R6, 1.4426950216293334961, R7 ;  /* 0x3fb8aa3b06067823 */ /* 0x000fe20000010007 */
[----:B------:R-:W-:Y:S01]  /*4990*/  LEA R7, R82, R37, 0x1 ;  /* 0x0000002552077211 */ /* 0x000fe200078e08ff */
[----:B------:R-:W-:Y:S01]  /*49a0*/  FFMA.FTZ R9, R10, R9, 0.20512372255325317383 ;  /* 0x3e520bf40a097423 */ /* 0x000fe20000010009 */
[----:B------:R-:W-:Y:S01]  /*49b0*/  LEA.HI.X.SX32 R37, R37, R0, 0x1, P5 ;  /* 0x0000000025257211 */ /* 0x000fe200028f0eff */
[----:B------:R-:W-:Y:S02]  /*49c0*/  FADD R15, R5, R6 ;  /* 0x00000006050f7221 */ /* 0x000fe40000000000 */
[----:B------:R-:W-:-:S02]  /*49d0*/  IMAD R5, R82, 0x2, R7 ;  /* 0x0000000252057824 */ /* 0x000fc400078e0207 */
[----:B------:R-:W-:Y:S01]  /*49e0*/  @P2 FFMA.FTZ R15, R43, R4, +INF ;  /* 0x7f8000002b0f2423 */ /* 0x000fe20000010004 */
[----:B------:R-:W-:Y:S01]  /*49f0*/  LOP3.LUT R4, R56, 0x60, RZ, 0x3c, !PT ;  /* 0x0000006038047812 */ /* 0x000fe200078e3cff */
[----:B------:R-:W-:Y:S01]  /*4a00*/  IMAD R43, R82, 0x2, R5 ;  /* 0x00000002522b7824 */ /* 0x000fe200078e0205 */
[----:B------:R-:W-:Y:S01]  /*4a10*/  LEA R40, P4, R5, R12, 0x1 ;  /* 0x0000000c05287211 */ /* 0x000fe200078808ff */
[----:B------:R-:W-:Y:S01]  /*4a20*/  FFMA.FTZ R9, R10, R9, -0.24046532809734344482 ;  /* 0xbe763c8b0a097423 */ /* 0x000fe20000010009 */
[----:B------:R-:W-:Y:S01]  /*4a30*/  FSETP.NEU.AND P2, PT, R83, RZ, PT ;  /* 0x000000ff5300720b */ /* 0x000fe20003f4d000 */
[----:B------:R-:W-:Y:S01]  /*4a40*/  @P3 IMAD.MOV.U32 R6, RZ, RZ, 0x7f800000 ;  /* 0x7f800000ff063424 */ /* 0x000fe200078e00ff */
[----:B------:R-:W-:Y:S01]  /*4a50*/  LEA R45, R82, R43, 0x1 ;  /* 0x0000002b522d7211 */ /* 0x000fe200078e08ff */
[----:B------:R-:W-:Y:S01]  /*4a60*/  FFMA.FTZ R9, R10, R9, 0.28857114911079406738 ;  /* 0x3e93bf990a097423 */ /* 0x000fe20000010009 */
[----:B------:R-:W-:Y:S02]  /*4a70*/  LEA.HI.X.SX32 R41, R5, R0, 0x1, P4 ;  /* 0x0000000005297211 */ /* 0x000fe400020f0eff */
[----:B------:R-:W-:Y:S01]  /*4a80*/  FSEL R15, R15, -INF , P1 ;  /* 0xff8000000f0f7808 */ /* 0x000fe20000800000 */
[----:B------:R-:W-:-:S02]  /*4a90*/  IMAD R47, R82, 0x2, R45 ;  /* 0x00000002522f7824 */ /* 0x000fc400078e022d */
[----:B------:R-:W-:Y:S02]  /*4aa0*/  FFMA.FTZ R9, R10, R9, -0.36067417263984680176 ;  /* 0xbeb8aa490a097423 */ /* 0x000fe40000010009 */
[----:B------:R-:W-:Y:S01]  /*4ab0*/  IMAD R49, R82, 0x2, R47 ;  /* 0x0000000252317824 */ /* 0x000fe200078e022f */
[-C--:B------:R-:W-:Y:S01]  /*4ac0*/  LEA R46, P4, R47, R12.reuse, 0x1 ;  /* 0x0000000c2f2e7211 */ /* 0x080fe200078808ff */
[----:B------:R-:W-:Y:S02]  /*4ad0*/  FFMA.FTZ R9, R10, R9, 0.48089820146560668945 ;  /* 0x3ef6384a0a097423 */ /* 0x000fe40000010009 */
[----:B------:R-:W-:Y:S01]  /*4ae0*/  IMAD R51, R82, 0x2, R49 ;  /* 0x0000000252337824 */ /* 0x000fe200078e0231 */
[----:B------:R-:W-:Y:S01]  /*4af0*/  LEA R48, P5, R49, R12, 0x1 ;  /* 0x0000000c31307211 */ /* 0x000fe200078a08ff */
[----:B------:R-:W-:Y:S01]  /*4b00*/  FFMA.FTZ R9, R10, R9, -0.72134751081466674805 ;  /* 0xbf38aa3b0a097423 */ /* 0x000fe20000010009 */
[-C--:B------:R-:W-:Y:S01]  /*4b10*/  LEA.HI.X.SX32 R47, R47, R0.reuse, 0x1, P4 ;  /* 0x000000002f2f7211 */ /* 0x080fe200020f0eff */
[----:B------:R-:W-:Y:S01]  /*4b20*/  IMAD R53, R82, 0x2, R51 ;  /* 0x0000000252357824 */ /* 0x000fe200078e0233 */
[----:B------:R-:W-:Y:S01]  /*4b30*/  LEA.HI.X.SX32 R49, R49, R0, 0x1, P5 ;  /* 0x0000000031317211 */ /* 0x000fe200028f0eff */
[----:B------:R-:W-:-:S02]  /*4b40*/  FMUL R9, R10, R9 ;  /* 0x000000090a097220 */ /* 0x000fc40000400000 */
[----:B------:R-:W-:Y:S01]  /*4b50*/  FFMA R80, R15, 0.69314718246459960938, R80 ;  /* 0x3f3172180f507823 */ /* 0x000fe20000000050 */
[----:B------:R-:W-:Y:S01]  /*4b60*/  LEA R55, R82, R53, 0x1 ;  /* 0x0000003552377211 */ /* 0x000fe200078e08ff */
[----:B------:R-:W-:Y:S01]  /*4b70*/  FMUL R9, R10, R9 ;  /* 0x000000090a097220 */ /* 0x000fe20000400000 */
[-C--:B------:R-:W-:Y:S02]  /*4b80*/  LEA R52, P4, R53, R12.reuse, 0x1 ;  /* 0x0000000c35347211 */ /* 0x080fe400078808ff */
[----:B------:R-:W-:Y:S01]  /*4b90*/  LEA R54, P5, R55, R12, 0x1 ;  /* 0x0000000c37367211 */ /* 0x000fe200078a08ff */
[----:B------:R-:W-:Y:S01]  /*4ba0*/  IMAD R57, R82, 0x2, R55 ;  /* 0x0000000252397824 */ /* 0x000fe200078e0237 */
[-C--:B------:R-:W-:Y:S01]  /*4bb0*/  LEA.HI.X.SX32 R53, R53, R0.reuse, 0x1, P4 ;  /* 0x0000000035357211 */ /* 0x080fe200020f0eff */
[----:B------:R-:W-:Y:S01]  /*4bc0*/  FFMA.FTZ R9, R10, 1.4426950216293334961, R9 ;  /* 0x3fb8aa3b0a097823 */ /* 0x000fe20000010009 */
[----:B------:R-:W-:Y:S01]  /*4bd0*/  LEA.HI.X.SX32 R55, R55, R0, 0x1, P5 ;  /* 0x0000000037377211 */ /* 0x000fe200028f0eff */
[----:B------:R-:W-:-:S02]  /*4be0*/  IMAD R59, R82, 0x2, R57 ;  /* 0x00000002523b7824 */ /* 0x000fc400078e0239 */
[----:B------:R-:W-:Y:S01]  /*4bf0*/  FADD R90, R16, R9 ;  /* 0x00000009105a7221 */ /* 0x000fe20000000000 */
[----:B------:R-:W-:Y:S01]  /*4c00*/  LOP3.LUT R16, R56, 0x20, RZ, 0x3c, !PT ;  /* 0x0000002038107812 */ /* 0x000fe200078e3cff */
[C---:B------:R-:W-:Y:S01]  /*4c10*/  IMAD R61, R82.reuse, 0x2, R59 ;  /* 0x00000002523d7824 */ /* 0x040fe200078e023b */
[----:B------:R-:W-:Y:S01]  /*4c20*/  LDS.128 R8, [R8] ;  /* 0x0000000008087984 */ /* 0x000fe20000000c00 */
[----:B------:R-:W-:Y:S01]  /*4c30*/  @P3 FFMA.FTZ R90, R83, R6, +INF ;  /* 0x7f800000535a3423 */ /* 0x000fe20000010006 */
[-C--:B------:R-:W-:Y:S01]  /*4c40*/  LEA R24, P3, R21, R12.reuse, 0x1 ;  /* 0x0000000c15187211 */ /* 0x080fe200078608ff */
[C---:B------:R-:W-:Y:S01]  /*4c50*/  IMAD R63, R82.reuse, 0x2, R61 ;  /* 0x00000002523f7824 */ /* 0x040fe200078e023d */
[----:B------:R-:W-:Y:S02]  /*4c60*/  LEA R58, P4, R59, R12, 0x1 ;  /* 0x0000000c3b3a7211 */ /* 0x000fe400078808ff */
[----:B------:R-:W-:Y:S02]  /*4c70*/  LEA.HI.X.SX32 R25, R21, R0, 0x1, P3 ;  /* 0x0000000015197211 */ /* 0x000fe400018f0eff */
[----:B------:R-:W-:-:S02]  /*4c80*/  LEA R65, R82, R63, 0x1 ;  /* 0x0000003f52417211 */ /* 0x000fc400078e08ff */
[-C--:B------:R-:W-:Y:S02]  /*4c90*/  LEA R30, P3, R17, R12.reuse, 0x1 ;  /* 0x0000000c111e7211 */ /* 0x080fe400078608ff */
[----:B------:R-:W-:Y:S01]  /*4ca0*/  LEA R60, P5, R61, R12, 0x1 ;  /* 0x0000000c3d3c7211 */ /* 0x000fe200078a08ff */
[C---:B------:R-:W-:Y:S01]  /*4cb0*/  IMAD R67, R82.reuse, 0x2, R65 ;  /* 0x0000000252437824 */ /* 0x040fe200078e0241 */
[----:B------:R-:W-:Y:S02]  /*4cc0*/  LEA.HI.X.SX32 R31, R17, R0, 0x1, P3 ;  /* 0x00000000111f7211 */ /* 0x000fe400018f0eff */
[----:B------:R-:W-:Y:S01]  /*4cd0*/  LEA R32, P3, R23, R12, 0x1 ;  /* 0x0000000c17207211 */ /* 0x000fe200078608ff */
[C---:B------:R-:W-:Y:S01]  /*4ce0*/  IMAD R69, R82.reuse, 0x2, R67 ;  /* 0x0000000252457824 */ /* 0x040fe200078e0243 */
[----:B------:R-:W-:Y:S01]  /*4cf0*/  LDS.128 R16, [R16] ;  /* 0x0000000010107984 */ /* 0x000fe20000000c00 */
[-C--:B------:R-:W-:Y:S02]  /*4d00*/  LEA.HI.X.SX32 R59, R59, R0.reuse, 0x1, P4 ;  /* 0x000000003b3b7211 */ /* 0x080fe400020f0eff */
[----:B------:R-:W-:Y:S01]  /*4d10*/  LEA.HI.X.SX32 R33, R23, R0, 0x1, P3 ;  /* 0x0000000017217211 */ /* 0x000fe200018f0eff */
[C---:B------:R-:W-:Y:S01]  /*4d20*/  IMAD R71, R82.reuse, 0x2, R69 ;  /* 0x0000000252477824 */ /* 0x040fe200078e0245 */
[----:B------:R-:W-:Y:S01]  /*4d30*/  LEA R38, P3, R7, R12, 0x1 ;  /* 0x0000000c07267211 */ /* 0x000fe200078608ff */
[----:B------:R0:W1:Y:S01]  /*4d40*/  LDS.128 R20, [R56] ;  /* 0x0000000038147984 */ /* 0x0000620000000c00 */
[-C--:B------:R-:W-:Y:S01]  /*4d50*/  LEA.HI.X.SX32 R61, R61, R0.reuse, 0x1, P5 ;  /* 0x000000003d3d7211 */ /* 0x080fe200028f0eff */
[----:B------:R-:W-:Y:S01]  /*4d60*/  IMAD R73, R82, 0x2, R71 ;  /* 0x0000000252497824 */ /* 0x000fe200078e0247 */
[----:B------:R-:W-:-:S02]  /*4d70*/  LEA.HI.X.SX32 R39, R7, R0, 0x1, P3 ;  /* 0x0000000007277211 */ /* 0x000fc400018f0eff */
[C---:B------:R-:W-:Y:S01]  /*4d80*/  LEA R42, P3, R43.reuse, R12, 0x1 ;  /* 0x0000000c2b2a7211 */ /* 0x040fe200078608ff */
[----:B------:R-:W2:Y:S01]  /*4d90*/  LDS.128 R4, [R4] ;  /* 0x0000000004047984 */ /* 0x000ea20000000c00 */
[C---:B------:R-:W-:Y:S02]  /*4da0*/  LEA R75, R82.reuse, R73, 0x1 ;  /* 0x00000049524b7211 */ /* 0x040fe400078e08ff */
[----:B------:R-:W-:Y:S02]  /*4db0*/  LEA.HI.X.SX32 R43, R43, R0, 0x1, P3 ;  /* 0x000000002b2b7211 */ /* 0x000fe400018f0eff */
[-C--:B------:R-:W-:Y:S01]  /*4dc0*/  LEA R44, P3, R45, R12.reuse, 0x1 ;  /* 0x0000000c2d2c7211 */ /* 0x080fe200078608ff */
[C---:B------:R-:W-:Y:S01]  /*4dd0*/  IMAD R77, R82.reuse, 0x2, R75 ;  /* 0x00000002524d7824 */ /* 0x040fe200078e024b */
[----:B------:R-:W-:Y:S02]  /*4de0*/  LEA R64, P4, R65, R12, 0x1 ;  /* 0x0000000c41407211 */ /* 0x000fe400078808ff */
[----:B------:R-:W-:Y:S01]  /*4df0*/  LEA.HI.X.SX32 R45, R45, R0, 0x1, P3 ;  /* 0x000000002d2d7211 */ /* 0x000fe200018f0eff */
[----:B------:R-:W-:Y:S01]  /*4e00*/  IMAD R79, R82, 0x2, R77 ;  /* 0x00000002524f7824 */ /* 0x000fe200078e024d */
[----:B------:R-:W-:-:S02]  /*4e10*/  LEA R50, P3, R51, R12, 0x1 ;  /* 0x0000000c33327211 */ /* 0x000fc400078608ff */
[----:B------:R-:W-:Y:S01]  /*4e20*/  LEA R66, P5, R67, R12, 0x1 ;  /* 0x0000000c43427211 */ /* 0x000fe200078a08ff */
[C---:B------:R-:W-:Y:S01]  /*4e30*/  IMAD R83, R82.reuse, 0x2, R79 ;  /* 0x0000000252537824 */ /* 0x040fe200078e024f */
[----:B------:R-:W-:Y:S02]  /*4e40*/  LEA.HI.X.SX32 R51, R51, R0, 0x1, P3 ;  /* 0x0000000033337211 */ /* 0x000fe400018f0eff */
[----:B0-----:R-:W-:Y:S01]  /*4e50*/  LEA R56, P3, R57, R12, 0x1 ;  /* 0x0000000c39387211 */ /* 0x001fe200078608ff */
[----:B------:R-:W-:Y:S01]  /*4e60*/  IMAD R85, R82, 0x2, R83 ;  /* 0x0000000252557824 */ /* 0x000fe200078e0253 */
[-C--:B------:R-:W-:Y:S02]  /*4e70*/  LEA.HI.X.SX32 R65, R65, R0.reuse, 0x1, P4 ;  /* 0x0000000041417211 */ /* 0x080fe400020f0eff */
[----:B------:R-:W-:Y:S02]  /*4e80*/  LEA.HI.X.SX32 R57, R57, R0, 0x1, P3 ;  /* 0x0000000039397211 */ /* 0x000fe400018f0eff */
[----:B------:R-:W-:-:S02]  /*4e90*/  LEA R62, P3, R63, R12, 0x1 ;  /* 0x0000000c3f3e7211 */ /* 0x000fc400078608ff */
[-C--:B------:R-:W-:Y:S02]  /*4ea0*/  LEA.HI.X.SX32 R67, R67, R0.reuse, 0x1, P5 ;  /* 0x0000000043437211 */ /* 0x080fe400028f0eff */
[----:B------:R-:W-:Y:S02]  /*4eb0*/  LEA.HI.X.SX32 R63, R63, R0, 0x1, P3 ;  /* 0x000000003f3f7211 */ /* 0x000fe400018f0eff */
[-C--:B------:R-:W-:Y:S02]  /*4ec0*/  LEA R68, P3, R69, R12.reuse, 0x1 ;  /* 0x0000000c45447211 */ /* 0x080fe400078608ff */
[-C--:B------:R-:W-:Y:S02]  /*4ed0*/  LEA R70, P4, R71, R12.reuse, 0x1 ;  /* 0x0000000c47467211 */ /* 0x080fe400078808ff */
[----:B------:R-:W-:Y:S01]  /*4ee0*/  LEA R72, P5, R73, R12, 0x1 ;  /* 0x0000000c49487211 */ /* 0x000fe200078a08ff */
[----:B-1----:R0:W-:Y:S01]  /*4ef0*/  STG.E.U16 [R24.64], R20 ;  /* 0x0000001418007986 */ /* 0x0021e2000c101506 */
[----:B------:R-:W-:-:S02]  /*4f00*/  LEA R87, R82, R85, 0x1 ;  /* 0x0000005552577211 */ /* 0x000fc400078e08ff */
[-C--:B------:R-:W-:Y:S01]  /*4f10*/  LEA.HI.X.SX32 R69, R69, R0.reuse, 0x1, P3 ;  /* 0x0000000045457211 */ /* 0x080fe200018f0eff */
[----:B------:R1:W-:Y:S01]  /*4f20*/  STG.E.U16 [R26.64], R16 ;  /* 0x000000101a007986 */ /* 0x0003e2000c101506 */
[-C--:B------:R-:W-:Y:S01]  /*4f30*/  LEA.HI.X.SX32 R71, R71, R0.reuse, 0x1, P4 ;  /* 0x0000000047477211 */ /* 0x080fe200020f0eff */
[----:B------:R-:W-:Y:S01]  /*4f40*/  IMAD R89, R82, 0x2, R87 ;  /* 0x0000000252597824 */ /* 0x000fe200078e0257 */
[----:B------:R-:W-:Y:S01]  /*4f50*/  LEA.HI.X.SX32 R73, R73, R0, 0x1, P5 ;  /* 0x0000000049497211 */ /* 0x000fe200028f0eff */
[----:B------:R-:W-:Y:S01]  /*4f60*/  STG.E.U16 [R28.64], R8 ;  /* 0x000000081c007986 */ /* 0x000fe2000c101506 */
[-C--:B------:R-:W-:Y:S02]  /*4f70*/  LEA R74, P3, R75, R12.reuse, 0x1 ;  /* 0x0000000c4b4a7211 */ /* 0x080fe400078608ff */
[-C--:B------:R-:W-:Y:S01]  /*4f80*/  LEA R76, P4, R77, R12.reuse, 0x1 ;  /* 0x0000000c4d4c7211 */ /* 0x080fe200078808ff */
[----:B--2---:R2:W-:Y:S01]  /*4f90*/  STG.E.U16 [R30.64], R4 ;  /* 0x000000041e007986 */ /* 0x0045e2000c101506 */
[----:B------:R-:W-:-:S02]  /*4fa0*/  LEA R78, P5, R79, R12, 0x1 ;  /* 0x0000000c4f4e7211 */ /* 0x000fc400078a08ff */
[-C--:B------:R-:W-:Y:S02]  /*4fb0*/  LEA.HI.X.SX32 R75, R75, R0.reuse, 0x1, P3 ;  /* 0x000000004b4b7211 */ /* 0x080fe400018f0eff */
[-C--:B------:R-:W-:Y:S02]  /*4fc0*/  LEA.HI.X.SX32 R77, R77, R0.reuse, 0x1, P4 ;  /* 0x000000004d4d7211 */ /* 0x080fe400020f0eff */
[----:B------:R-:W-:Y:S02]  /*4fd0*/  LEA.HI.X.SX32 R79, R79, R0, 0x1, P5 ;  /* 0x000000004f4f7211 */ /* 0x000fe400028f0eff */
[-C--:B------:R-:W-:Y:S02]  /*4fe0*/  LEA R82, P3, R83, R12.reuse, 0x1 ;  /* 0x0000000c53527211 */ /* 0x080fe400078608ff */
[-C--:B------:R-:W-:Y:S02]  /*4ff0*/  LEA R84, P4, R85, R12.reuse, 0x1 ;  /* 0x0000000c55547211 */ /* 0x080fe400078808ff */
[----:B------:R-:W-:-:S02]  /*5000*/  LEA R86, P5, R87, R12, 0x1 ;  /* 0x0000000c57567211 */ /* 0x000fc400078a08ff */
[----:B------:R-:W-:Y:S02]  /*5010*/  LEA R88, P6, R89, R12, 0x1 ;  /* 0x0000000c59587211 */ /* 0x000fe400078c08ff */
[-C--:B------:R-:W-:Y:S02]  /*5020*/  LEA.HI.X.SX32 R83, R83, R0.reuse, 0x1, P3 ;  /* 0x0000000053537211 */ /* 0x080fe400018f0eff */
[-C--:B------:R-:W-:Y:S02]  /*5030*/  LEA.HI.X.SX32 R85, R85, R0.reuse, 0x1, P4 ;  /* 0x0000000055557211 */ /* 0x080fe400020f0eff */
[-C--:B------:R-:W-:Y:S02]  /*5040*/  LEA.HI.X.SX32 R87, R87, R0.reuse, 0x1, P5 ;  /* 0x0000000057577211 */ /* 0x080fe400028f0eff */
[----:B------:R-:W-:Y:S02]  /*5050*/  LEA.HI.X.SX32 R89, R89, R0, 0x1, P6 ;  /* 0x0000000059597211 */ /* 0x000fe400030f0eff */
[----:B------:R-:W-:-:S02]  /*5060*/  PRMT R0, R20, 0x7632, R0 ;  /* 0x0000763214007816 */ /* 0x000fc40000000000 */
[----:B------:R-:W-:Y:S02]  /*5070*/  PRMT R12, R16, 0x7632, R12 ;  /* 0x00007632100c7816 */ /* 0x000fe4000000000c */
[----:B0-----:R-:W-:Y:S01]  /*5080*/  PRMT R25, R8, 0x7632, R25 ;  /* 0x0000763208197816 */ /* 0x001fe20000000019 */
[----:B------:R0:W-:Y:S01]  /*5090*/  STG.E.U16 [R32.64], R0 ;  /* 0x0000000020007986 */ /* 0x0001e2000c101506 */
[----:B-1----:R-:W-:Y:S02]  /*50a0*/  PRMT R27, R4, 0x7632, R27 ;  /* 0x00007632041b7816 */ /* 0x002fe4000000001b */
[----:B------:R-:W-:Y:S01]  /*50b0*/  PRMT R24, R21, 0x7632, R24 ;  /* 0x0000763215187816 */ /* 0x000fe20000000018 */
[----:B------:R1:W-:Y:S01]  /*50c0*/  STG.E.U16 [R34.64], R12 ;  /* 0x0000000c22007986 */ /* 0x0003e2000c101506 */
[----:B------:R-:W-:Y:S02]  /*50d0*/  PRMT R26, R9, 0x7632, R26 ;  /* 0x00007632091a7816 */ /* 0x000fe4000000001a */
[----:B--2---:R-:W-:Y:S01]  /*50e0*/  PRMT R4, R5, 0x7632, R4 ;  /* 0x0000763205047816 */ /* 0x004fe20000000004 */
[----:B------:R-:W-:Y:S01]  /*50f0*/  STG.E.U16 [R36.64], R25 ;  /* 0x0000001924007986 */ /* 0x000fe2000c101506 */
[----:B------:R-:W-:-:S03]  /*5100*/  FSEL R90, R90, -INF , P2 ;  /* 0xff8000005a5a7808 */ /* 0x000fc60001000000 */
[----:B------:R-:W-:Y:S01]  /*5110*/  STG.E.U16 [R38.64], R27 ;  /* 0x0000001b26007986 */ /* 0x000fe2000c101506 */
[----:B0-----:R-:W-:Y:S01]  /*5120*/  PRMT R0, R17, 0x7632, R0 ;  /* 0x0000763211007816 */ /* 0x001fe20000000000 */
[----:B------:R-:W-:Y:S01]  /*5130*/  FFMA R81, R90, 0.69314718246459960938, R81 ;  /* 0x3f3172185a517823 */ /* 0x000fe20000000051 */
[----:B------:R-:W-:Y:S01]  /*5140*/  PRMT R32, R22, 0x7632, R32 ;  /* 0x0000763216207816 */ /* 0x000fe20000000020 */
[----:B------:R0:W-:Y:S01]  /*5150*/  STG.E.U16 [R40.64], R21 ;  /* 0x0000001528007986 */ /* 0x0001e2000c101506 */
[----:B------:R-:W-:Y:S02]  /*5160*/  PRMT R33, R18, 0x7632, R33 ;  /* 0x0000763212217816 */ /* 0x000fe40000000021 */
[----:B-1----:R-:W-:Y:S01]  /*5170*/  PRMT R34, R10, 0x7632, R34 ;  /* 0x000076320a227816 */ /* 0x002fe20000000022 */
[----:B------:R1:W-:Y:S01]  /*5180*/  STG.E.U16 [R42.64], R17 ;  /* 0x000000112a007986 */ /* 0x0003e2000c101506 */
[----:B------:R-:W-:-:S03]  /*5190*/  PRMT R35, R6, 0x7632, R35 ;  /* 0x0000763206237816 */ /* 0x000fc60000000023 */
[----:B------:R2:W-:Y:S04]  /*51a0*/  STG.E.U16 [R44.64], R9 ;  /* 0x000000092c007986 */ /* 0x0005e8000c101506 */
[----:B------:R3:W-:Y:S01]  /*51b0*/  STG.E.U16 [R46.64], R5 ;  /* 0x000000052e007986 */ /* 0x0007e2000c101506 */
[----:B0-----:R-:W-:-:S03]  /*51c0*/  PRMT R41, R23, 0x7632, R41 ;  /* 0x0000763217297816 */ /* 0x001fc60000000029 */
[----:B------:R3:W-:Y:S01]  /*51d0*/  STG.E.U16 [R48.64], R24 ;  /* 0x0000001830007986 */ /* 0x0007e2000c101506 */
[----:B-1----:R-:W-:Y:S02]  /*51e0*/  PRMT R42, R19, 0x7632, R42 ;  /* 0x00007632132a7816 */ /* 0x002fe4000000002a */
[----:B------:R-:W-:Y:S01]  /*51f0*/  PRMT R43, R11, 0x7632, R43 ;  /* 0x000076320b2b7816 */ /* 0x000fe2000000002b */
[----:B------:R3:W-:Y:S01]  /*5200*/  STG.E.U16 [R50.64], R0 ;  /* 0x0000000032007986 */ /* 0x0007e2000c101506 */
[----:B--2---:R-:W-:-:S03]  /*5210*/  PRMT R44, R7, 0x7632, R44 ;  /* 0x00007632072c7816 */ /* 0x004fc6000000002c */
[----:B------:R3:W-:Y:S04]  /*5220*/  STG.E.U16 [R52.64], R26 ;  /* 0x0000001a34007986 */ /* 0x0007e8000c101506 */
        /* <DEDUP_REMOVED lines=17> */
[----:B------:R-:W-:Y:S06]  /*5340*/  BAR.SYNC.DEFER_BLOCKING 0x0 ;  /* 0x0000000000007b1d */ /* 0x000fec0000010000 */
[----:B------:R3:W-:Y:S04]  /*5350*/  STS.64 [R13], R80 ;  /* 0x000000500d007388 */ /* 0x0007e80000000a00 */
[----:B------:R-:W-:Y:S06]  /*5360*/  BAR.SYNC.DEFER_BLOCKING 0x0 ;  /* 0x0000000000007b1d */ /* 0x000fec0000010000 */
[----:B------:R-:W-:Y:S05]  /*5370*/  @P0 EXIT ;  /* 0x000000000000094d */ /* 0x000fea0003800000 */
[----:B---3--:R-:W0:Y:S01]  /*5380*/  LDS R7, [R14] ;  /* 0x000000000e077984 */ /* 0x008e220000000800 */
[----:B------:R-:W-:-:S02]  /*5390*/  IMAD R2, R2, c[0x0][0x1cc], RZ ;  /* 0x0000730002027a24 */ /* 0x000fc400078e02ff */
[C---:B------:R-:W-:Y:S02]  /*53a0*/  IMAD.SHL.U32 R5, R3.reuse, 0x4, RZ ;  /* 0x0000000403057824 */ /* 0x040fe400078e00ff */
[----:B------:R-:W-:Y:S02]  /*53b0*/  IMAD.SHL.U32 R0, R2, 0x4, RZ ;  /* 0x0000000402007824 */ /* 0x000fe400078e00ff */
[----:B------:R-:W-:-:S04]  /*53c0*/  IMAD.HI R4, R3, 0x4, RZ ;  /* 0x0000000403047827 */ /* 0x000fc800078e02ff */
[----:B------:R-:W-:Y:S01]  /*53d0*/  IMAD.HI R3, R2, 0x4, RZ ;  /* 0x0000000402037827 */ /* 0x000fe200078e02ff */
[----:B------:R-:W-:-:S04]  /*53e0*/  IADD3 R2, P0, P1, R5, c[0x0][0x180], R0 ;  /* 0x0000600005027a10 */ /* 0x000fc8000791e000 */
[----:B------:R-:W-:-:S05]  /*53f0*/  IADD3.X R3, R4, c[0x0][0x184], R3, P0, P1 ;  /* 0x0000610004037a10 */ /* 0x000fca00007e2403 */
[----:B0-----:R-:W-:Y:S01]  /*5400*/  STG.E [R2.64], R7 ;  /* 0x0000000702007986 */ /* 0x001fe2000c101906 */
[----:B------:R-:W-:Y:S05]  /*5410*/  EXIT ;  /* 0x000000000000794d */ /* 0x000fea0003800000 */
.L_x_2:
[----:B------:R-:W-:-:S00]  /*5420*/  BRA `(.L_x_2) ;  /* 0xfffffff000007947 */ /* 0x000fc0000383ffff */
[----:B------:R-:W-:-:S00]  /*5430*/  NOP ;  /* 0x0000000000007918 */ /* 0x000fc00000000000 */
        /* <DEDUP_REMOVED lines=12> */
.L_x_3:


//--------------------- .nv.global.init           --------------------------
	.section	.nv.global.init,"aw",@progbits
.nv.global.init:
	.type		_$_str,@object
	.size		_$_str,(.L_0 - _$_str)
_$_str:
        /*0000*/ 	.byte	0x5f, 0x5f, 0x43, 0x55, 0x44, 0x41, 0x5f, 0x46, 0x54, 0x5a, 0x00
.L_0:


//--------------------- .nv.shared.attn_fwd       --------------------------
	.section	.nv.shared.attn_fwd,"aw",@nobits
	.sectionflags	@""
	.align	16
